	.target	sm_90a

	.elftype	@"ET_EXEC"


//--------------------- .note.nv.tkinfo           --------------------------
	.section	.note.nv.tkinfo,"",@"SHT_NOTE"
	.sectionflags	@"SHF_NOTE_NV_TKINFO"
	.tkinfo
        /*0018*/ 	.word	0x00000002
        /*0030*/ 	.string	""
        /*0030*/ 	.string	"ptxas"
        /*0030*/ 	.string	"Cuda compilation tools, release 13.0, V13.0.88"
        /*0030*/ 	.string	"Build cuda_13.0.r13.0/compiler.36424714_0"
        /*0030*/ 	.string	"-arch sm_90a -m 64 "



//--------------------- .note.nv.cuinfo           --------------------------
	.section	.note.nv.cuinfo,"",@"SHT_NOTE"
	.sectionflags	@"SHF_NOTE_NV_CUINFO"
        /*0018*/ 	.short	0x0002
        /*001a*/ 	.short	0x005a
        /*001c*/ 	.short	0x0082
	.zero		2


//--------------------- .nv.info                  --------------------------
	.section	.nv.info,"",@"SHT_CUDA_INFO"
	.align	4


	//----- nvinfo : EIATTR_REGCOUNT
	.align		4
        /*0000*/ 	.byte	0x04, 0x2f
        /*0002*/ 	.short	(.L_12 - .L_11)
	.align		4
.L_11:
        /*0004*/ 	.word	index@(_ZN7cutlass13device_kernelINS_4conv6kernel13ConvUniversalINS1_16ConvProblemShapeILNS1_8OperatorE0ELi2EEENS1_10collective14CollectiveConvINS1_46MainloopSm90TmaGmmaWarpSpecializedImplicitGemmILS5_0ELi7ELi2EN4cute5tupleIJNSA_1CILi2EEENSC_ILi1EEESE_EEENS1_36KernelImplicitTmaWarpSpecializedSm90ELi1EEENSB_IJNSC_ILi64EEESI_NSB_IJSI_EEEEEENS_10tfloat32_tESL_NSA_8TiledMMAINSA_8MMA_AtomIJNSA_4SM904GMMA29MMA_64x64x8_F32TF32TF32_SS_TNILNSP_7ScaleInE1ELSR_1EEEEEENSA_6LayoutINSB_IJSE_SE_SE_EEENSB_IJNSC_ILi0EEESW_SW_EEEEENSB_IJNSA_10UnderscoreESZ_SZ_EEEEENS7_6detail26Sm90ImplicitGemmTileTraitsINSA_20SM90_TMA_LOAD_IM2COLENSA_14ComposedLayoutINSA_7SwizzleILi3ELi4ELi3EEENSA_18smem_ptr_flag_bitsILi32EEENSU_INSB_IJNSB_IJNSC_ILi8EEES1A_EEENSB_IJNSC_ILi32EEESD_EEENSB_IJSE_NSC_ILi7EEEEEEEEENSB_IJNSB_IJS1C_NSC_ILi512EEEEEENSB_IJSE_NSC_ILi256EEEEEENSB_IJSW_NSC_ILi4096EEEEEEEEEEEEEvEENS13_INSA_23SM90_TMA_LOAD_MULTICASTES1P_vEEEENS_8epilogue10collective6detail29Sm90TmaWarpSpecializedAdapterINS1V_15DefaultEpilogueISL_NSB_IJNSB_IJlllEEESE_SW_EEES20_NS1U_6thread17LinearCombinationISL_Li1EffLNS21_9ScaleType4KindE0ELNS_15FloatRoundStyleE2ESL_EENS_4gemm15EpilogueDefaultEEEEEvvEEEEvNT_6ParamsE)
        /*0008*/ 	.word	0x0000003a


	//----- nvinfo : EIATTR_FRAME_SIZE
	.align		4
.L_12:
        /*000c*/ 	.byte	0x04, 0x11
        /*000e*/ 	.short	(.L_14 - .L_13)
	.align		4
.L_13:
        /*0010*/ 	.word	index@(_ZN7cutlass13device_kernelINS_4conv6kernel13ConvUniversalINS1_16ConvProblemShapeILNS1_8OperatorE0ELi2EEENS1_10collective14CollectiveConvINS1_46MainloopSm90TmaGmmaWarpSpecializedImplicitGemmILS5_0ELi7ELi2EN4cute5tupleIJNSA_1CILi2EEENSC_ILi1EEESE_EEENS1_36KernelImplicitTmaWarpSpecializedSm90ELi1EEENSB_IJNSC_ILi64EEESI_NSB_IJSI_EEEEEENS_10tfloat32_tESL_NSA_8TiledMMAINSA_8MMA_AtomIJNSA_4SM904GMMA29MMA_64x64x8_F32TF32TF32_SS_TNILNSP_7ScaleInE1ELSR_1EEEEEENSA_6LayoutINSB_IJSE_SE_SE_EEENSB_IJNSC_ILi0EEESW_SW_EEEEENSB_IJNSA_10UnderscoreESZ_SZ_EEEEENS7_6detail26Sm90ImplicitGemmTileTraitsINSA_20SM90_TMA_LOAD_IM2COLENSA_14ComposedLayoutINSA_7SwizzleILi3ELi4ELi3EEENSA_18smem_ptr_flag_bitsILi32EEENSU_INSB_IJNSB_IJNSC_ILi8EEES1A_EEENSB_IJNSC_ILi32EEESD_EEENSB_IJSE_NSC_ILi7EEEEEEEEENSB_IJNSB_IJS1C_NSC_ILi512EEEEEENSB_IJSE_NSC_ILi256EEEEEENSB_IJSW_NSC_ILi4096EEEEEEEEEEEEEvEENS13_INSA_23SM90_TMA_LOAD_MULTICASTES1P_vEEEENS_8epilogue10collective6detail29Sm90TmaWarpSpecializedAdapterINS1V_15DefaultEpilogueISL_NSB_IJNSB_IJlllEEESE_SW_EEES20_NS1U_6thread17LinearCombinationISL_Li1EffLNS21_9ScaleType4KindE0ELNS_15FloatRoundStyleE2ESL_EENS_4gemm15EpilogueDefaultEEEEEvvEEEEvNT_6ParamsE)
        /*0014*/ 	.word	0x00000000


	//----- nvinfo : EIATTR_MIN_STACK_SIZE
	.align		4
.L_14:
        /*0018*/ 	.byte	0x04, 0x12
        /*001a*/ 	.short	(.L_16 - .L_15)
	.align		4
.L_15:
        /*001c*/ 	.word	index@(_ZN7cutlass13device_kernelINS_4conv6kernel13ConvUniversalINS1_16ConvProblemShapeILNS1_8OperatorE0ELi2EEENS1_10collective14CollectiveConvINS1_46MainloopSm90TmaGmmaWarpSpecializedImplicitGemmILS5_0ELi7ELi2EN4cute5tupleIJNSA_1CILi2EEENSC_ILi1EEESE_EEENS1_36KernelImplicitTmaWarpSpecializedSm90ELi1EEENSB_IJNSC_ILi64EEESI_NSB_IJSI_EEEEEENS_10tfloat32_tESL_NSA_8TiledMMAINSA_8MMA_AtomIJNSA_4SM904GMMA29MMA_64x64x8_F32TF32TF32_SS_TNILNSP_7ScaleInE1ELSR_1EEEEEENSA_6LayoutINSB_IJSE_SE_SE_EEENSB_IJNSC_ILi0EEESW_SW_EEEEENSB_IJNSA_10UnderscoreESZ_SZ_EEEEENS7_6detail26Sm90ImplicitGemmTileTraitsINSA_20SM90_TMA_LOAD_IM2COLENSA_14ComposedLayoutINSA_7SwizzleILi3ELi4ELi3EEENSA_18smem_ptr_flag_bitsILi32EEENSU_INSB_IJNSB_IJNSC_ILi8EEES1A_EEENSB_IJNSC_ILi32EEESD_EEENSB_IJSE_NSC_ILi7EEEEEEEEENSB_IJNSB_IJS1C_NSC_ILi512EEEEEENSB_IJSE_NSC_ILi256EEEEEENSB_IJSW_NSC_ILi4096EEEEEEEEEEEEEvEENS13_INSA_23SM90_TMA_LOAD_MULTICASTES1P_vEEEENS_8epilogue10collective6detail29Sm90TmaWarpSpecializedAdapterINS1V_15DefaultEpilogueISL_NSB_IJNSB_IJlllEEESE_SW_EEES20_NS1U_6thread17LinearCombinationISL_Li1EffLNS21_9ScaleType4KindE0ELNS_15FloatRoundStyleE2ESL_EENS_4gemm15EpilogueDefaultEEEEEvvEEEEvNT_6ParamsE)
        /*0020*/ 	.word	0x00000000
.L_16:


//--------------------- .nv.compat                --------------------------
	.section	.nv.compat,"",@"SHT_CUDA_COMPAT_INFO"
	.align	4
        /*0000*/ 	.byte	0x02, 0x09, 0x01, 0x00, 0x02, 0x02, 0x04, 0x00, 0x02, 0x05, 0x05, 0x00, 0x03, 0x07, 0x01, 0x01
        /*0010*/ 	.byte	0x02, 0x03, 0x01, 0x00, 0x02, 0x06, 0x01, 0x00, 0x04, 0x0b, 0x08, 0x00, 0x00, 0x00, 0x00, 0x00
        /*0020*/ 	.byte	0x00, 0x00, 0x00, 0x00


//--------------------- .nv.info._ZN7cutlass13device_kernelINS_4conv6kernel13ConvUniversalINS1_16ConvProblemShapeILNS1_8OperatorE0ELi2EEENS1_10collective14CollectiveConvINS1_46MainloopSm90TmaGmmaWarpSpecializedImplicitGemmILS5_0ELi7ELi2EN4cute5tupleIJNSA_1CILi2EEENSC_ILi1EEESE_EEENS1_36KernelImplicitTmaWarpSpecializedSm90ELi1EEENSB_IJNSC_ILi64EEESI_NSB_IJSI_EEEEEENS_10tfloat32_tESL_NSA_8TiledMMAINSA_8MMA_AtomIJNSA_4SM904GMMA29MMA_64x64x8_F32TF32TF32_SS_TNILNSP_7ScaleInE1ELSR_1EEEEEENSA_6LayoutINSB_IJSE_SE_SE_EEENSB_IJNSC_ILi0EEESW_SW_EEEEENSB_IJNSA_10UnderscoreESZ_SZ_EEEEENS7_6detail26Sm90ImplicitGemmTileTraitsINSA_20SM90_TMA_LOAD_IM2COLENSA_14ComposedLayoutINSA_7SwizzleILi3ELi4ELi3EEENSA_18smem_ptr_flag_bitsILi32EEENSU_INSB_IJNSB_IJNSC_ILi8EEES1A_EEENSB_IJNSC_ILi32EEESD_EEENSB_IJSE_NSC_ILi7EEEEEEEEENSB_IJNSB_IJS1C_NSC_ILi512EEEEEENSB_IJSE_NSC_ILi256EEEEEENSB_IJSW_NSC_ILi4096EEEEEEEEEEEEEvEENS13_INSA_23SM90_TMA_LOAD_MULTICASTES1P_vEEEENS_8epilogue10collective6detail29Sm90TmaWarpSpecializedAdapterINS1V_15DefaultEpilogueISL_NSB_IJNSB_IJlllEEESE_SW_EEES20_NS1U_6thread17LinearCombinationISL_Li1EffLNS21_9ScaleType4KindE0ELNS_15FloatRoundStyleE2ESL_EENS_4gemm15EpilogueDefaultEEEEEvvEEEEvNT_6ParamsE --------------------------
	.section	.nv.info._ZN7cutlass13device_kernelINS_4conv6kernel13ConvUniversalINS1_16ConvProblemShapeILNS1_8OperatorE0ELi2EEENS1_10collective14CollectiveConvINS1_46MainloopSm90TmaGmmaWarpSpecializedImplicitGemmILS5_0ELi7ELi2EN4cute5tupleIJNSA_1CILi2EEENSC_ILi1EEESE_EEENS1_36KernelImplicitTmaWarpSpecializedSm90ELi1EEENSB_IJNSC_ILi64EEESI_NSB_IJSI_EEEEEENS_10tfloat32_tESL_NSA_8TiledMMAINSA_8MMA_AtomIJNSA_4SM904GMMA29MMA_64x64x8_F32TF32TF32_SS_TNILNSP_7ScaleInE1ELSR_1EEEEEENSA_6LayoutINSB_IJSE_SE_SE_EEENSB_IJNSC_ILi0EEESW_SW_EEEEENSB_IJNSA_10UnderscoreESZ_SZ_EEEEENS7_6detail26Sm90ImplicitGemmTileTraitsINSA_20SM90_TMA_LOAD_IM2COLENSA_14ComposedLayoutINSA_7SwizzleILi3ELi4ELi3EEENSA_18smem_ptr_flag_bitsILi32EEENSU_INSB_IJNSB_IJNSC_ILi8EEES1A_EEENSB_IJNSC_ILi32EEESD_EEENSB_IJSE_NSC_ILi7EEEEEEEEENSB_IJNSB_IJS1C_NSC_ILi512EEEEEENSB_IJSE_NSC_ILi256EEEEEENSB_IJSW_NSC_ILi4096EEEEEEEEEEEEEvEENS13_INSA_23SM90_TMA_LOAD_MULTICASTES1P_vEEEENS_8epilogue10collective6detail29Sm90TmaWarpSpecializedAdapterINS1V_15DefaultEpilogueISL_NSB_IJNSB_IJlllEEESE_SW_EEES20_NS1U_6thread17LinearCombinationISL_Li1EffLNS21_9ScaleType4KindE0ELNS_15FloatRoundStyleE2ESL_EENS_4gemm15EpilogueDefaultEEEEEvvEEEEvNT_6ParamsE,"",@"SHT_CUDA_INFO"
	.sectionflags	@""
	.align	4


	//----- nvinfo : EIATTR_CUDA_API_VERSION
	.align		4
        /*0000*/ 	.byte	0x04, 0x37
        /*0002*/ 	.short	(.L_18 - .L_17)
.L_17:
        /*0004*/ 	.word	0x00000082


	//----- nvinfo : EIATTR_KPARAM_INFO
	.align		4
.L_18:
        /*0008*/ 	.byte	0x04, 0x17
        /*000a*/ 	.short	(.L_20 - .L_19)
.L_19:
        /*000c*/ 	.word	0x00000000
        /*0010*/ 	.short	0x0000
        /*0012*/ 	.short	0x0070
        /*0014*/ 	.byte	0x00, 0xf0, 0x01, 0x0e


	//----- nvinfo : EIATTR_SPARSE_MMA_MASK
	.align		4
.L_20:
        /*0018*/ 	.byte	0x03, 0x50
        /*001a*/ 	.short	0x0000


	//----- nvinfo : EIATTR_MAXREG_COUNT
	.align		4
        /*001c*/ 	.byte	0x03, 0x1b
        /*001e*/ 	.short	0x00ff


	//----- nvinfo : EIATTR_NUM_BARRIERS
	.align		4
        /*0020*/ 	.byte	0x02, 0x4c
        /*0022*/ 	.byte	0x01
	.zero		1


	//----- nvinfo : EIATTR_MERCURY_ISA_VERSION
	.align		4
        /*0024*/ 	.byte	0x03, 0x5f
        /*0026*/ 	.short	0x0101


	//----- nvinfo : EIATTR_COOP_GROUP_MASK_REGIDS
	.align		4
        /*0028*/ 	.byte	0x04, 0x29
        /*002a*/ 	.short	(.L_22 - .L_21)


	//   ....[0]....
.L_21:
        /*002c*/ 	.word	0xffffffff


	//   ....[1]....
        /*0030*/ 	.word	0xffffffff


	//   ....[2]....
        /*0034*/ 	.word	0xffffffff


	//   ....[3]....
        /*0038*/ 	.word	0xffffffff


	//----- nvinfo : EIATTR_COOP_GROUP_INSTR_OFFSETS
	.align		4
.L_22:
        /*003c*/ 	.byte	0x04, 0x28
        /*003e*/ 	.short	(.L_24 - .L_23)


	//   ....[0]....
.L_23:
        /*0040*/ 	.word	0x00000070


	//   ....[1]....
        /*0044*/ 	.word	0x00000080


	//   ....[2]....
        /*0048*/ 	.word	0x00000140


	//   ....[3]....
        /*004c*/ 	.word	0x00000700


	//----- nvinfo : EIATTR_MBARRIER_INSTR_OFFSETS
	.align		4
.L_24:
        /*0050*/ 	.byte	0x04, 0x39
        /*0052*/ 	.short	(.L_26 - .L_25)


	//   ....[0]....
.L_25:
        /*0054*/ 	.word	0x000002f0
        /*0058*/ 	.word	0x000000ff
        /*005c*/ 	.word	0x00038000
        /*0060*/ 	.short	0x0100
        /*0062*/ 	.byte	0x08
	.zero		1


	//   ....[1]....
        /*0064*/ 	.word	0x00000300
        /*0068*/ 	.word	0x000000ff
        /*006c*/ 	.word	0x00038038
        /*0070*/ 	.short	0x0100
        /*0072*/ 	.byte	0x08
	.zero		1


	//   ....[2]....
        /*0074*/ 	.word	0x00000310
        /*0078*/ 	.word	0x000000ff
        /*007c*/ 	.word	0x00038008
        /*0080*/ 	.short	0x0100
        /*0082*/ 	.byte	0x08
	.zero		1


	//   ....[3]....
        /*0084*/ 	.word	0x00000320
        /*0088*/ 	.word	0x000000ff
        /*008c*/ 	.word	0x00038040
        /*0090*/ 	.short	0x0100
        /*0092*/ 	.byte	0x08
	.zero		1


	//   ....[4]....
        /*0094*/ 	.word	0x00000330
        /*0098*/ 	.word	0x000000ff
        /*009c*/ 	.word	0x00038010
        /*00a0*/ 	.short	0x0100
        /*00a2*/ 	.byte	0x08
	.zero		1


	//   ....[5]....
        /*00a4*/ 	.word	0x00000340
        /*00a8*/ 	.word	0x000000ff
        /*00ac*/ 	.word	0x00038048
        /*00b0*/ 	.short	0x0100
        /*00b2*/ 	.byte	0x08
	.zero		1


	//   ....[6]....
        /*00b4*/ 	.word	0x00000350
        /*00b8*/ 	.word	0x000000ff
        /*00bc*/ 	.word	0x00038018
        /*00c0*/ 	.short	0x0100
        /*00c2*/ 	.byte	0x08
	.zero		1


	//   ....[7]....
        /*00c4*/ 	.word	0x00000360
        /*00c8*/ 	.word	0x000000ff
        /*00cc*/ 	.word	0x00038050
        /*00d0*/ 	.short	0x0100
        /*00d2*/ 	.byte	0x08
	.zero		1


	//   ....[8]....
        /*00d4*/ 	.word	0x00000370
        /*00d8*/ 	.word	0x000000ff
        /*00dc*/ 	.word	0x00038020
        /*00e0*/ 	.short	0x0100
        /*00e2*/ 	.byte	0x08
	.zero		1


	//   ....[9]....
        /*00e4*/ 	.word	0x00000380
        /*00e8*/ 	.word	0x000000ff
        /*00ec*/ 	.word	0x00038058
        /*00f0*/ 	.short	0x0100
        /*00f2*/ 	.byte	0x08
	.zero		1


	//   ....[10]....
        /*00f4*/ 	.word	0x00000390
        /*00f8*/ 	.word	0x000000ff
        /*00fc*/ 	.word	0x00038028
        /*0100*/ 	.short	0x0100
        /*0102*/ 	.byte	0x08
	.zero		1


	//   ....[11]....
        /*0104*/ 	.word	0x000003a0
        /*0108*/ 	.word	0x000000ff
        /*010c*/ 	.word	0x00038060
        /*0110*/ 	.short	0x0100
        /*0112*/ 	.byte	0x08
	.zero		1


	//   ....[12]....
        /*0114*/ 	.word	0x000003b0
        /*0118*/ 	.word	0x000000ff
        /*011c*/ 	.word	0x00038030
        /*0120*/ 	.short	0x0100
        /*0122*/ 	.byte	0x08
	.zero		1


	//   ....[13]....
        /*0124*/ 	.word	0x000003c0
        /*0128*/ 	.word	0x000000ff
        /*012c*/ 	.word	0x00038068
        /*0130*/ 	.short	0x0100
        /*0132*/ 	.byte	0x08
	.zero		1


	//   ....[14]....
        /*0134*/ 	.word	0x00000c50
        /*0138*/ 	.word	0x00000008
        /*013c*/ 	.word	0x00038000
        /*0140*/ 	.short	0x010a
        /*0142*/ 	.byte	0x3f
	.zero		1


	//   ....[15]....
        /*0144*/ 	.word	0x00001130
        /*0148*/ 	.word	0x0000000b
        /*014c*/ 	.word	0x00038000
        /*0150*/ 	.short	0x010a
        /*0152*/ 	.byte	0x3f
	.zero		1


	//   ....[16]....
        /*0154*/ 	.word	0x00001490
        /*0158*/ 	.word	0x0000000b
        /*015c*/ 	.word	0x00000000
        /*0160*/ 	.short	0x0101
        /*0162*/ 	.byte	0x3f
	.zero		1


	//   ....[17]....
        /*0164*/ 	.word	0x000016f0
        /*0168*/ 	.word	0x00000003
        /*016c*/ 	.word	0x00000000
        /*0170*/ 	.short	0x0101
        /*0172*/ 	.byte	0x3f
	.zero		1


	//   ....[18]....
        /*0174*/ 	.word	0x000041f0
        /*0178*/ 	.word	0x00000007
        /*017c*/ 	.word	0x00038038
        /*0180*/ 	.short	0x010a
        /*0182*/ 	.byte	0x3f
	.zero		1


	//   ....[19]....
        /*0184*/ 	.word	0x000065b0
        /*0188*/ 	.word	0x00000004
        /*018c*/ 	.word	0x00000000
        /*0190*/ 	.short	0x010a
        /*0192*/ 	.byte	0x3f
	.zero		1


	//   ....[20]....
        /*0194*/ 	.word	0x00006660
        /*0198*/ 	.word	0x00000002
        /*019c*/ 	.word	0x00000000
        /*01a0*/ 	.short	0x010a
        /*01a2*/ 	.byte	0x3f
	.zero		1


	//   ....[21]....
        /*01a4*/ 	.word	0x00006710
        /*01a8*/ 	.word	0x00000002
        /*01ac*/ 	.word	0x00000000
        /*01b0*/ 	.short	0x010a
        /*01b2*/ 	.byte	0x3f
	.zero		1


	//   ....[22]....
        /*01b4*/ 	.word	0x000067c0
        /*01b8*/ 	.word	0x00000002
        /*01bc*/ 	.word	0x00000000
        /*01c0*/ 	.short	0x010a
        /*01c2*/ 	.byte	0x3f
	.zero		1


	//   ....[23]....
        /*01c4*/ 	.word	0x00006870
        /*01c8*/ 	.word	0x00000002
        /*01cc*/ 	.word	0x00000000
        /*01d0*/ 	.short	0x010a
        /*01d2*/ 	.byte	0x3f
	.zero		1


	//   ....[24]....
        /*01d4*/ 	.word	0x00006920
        /*01d8*/ 	.word	0x00000002
        /*01dc*/ 	.word	0x00000000
        /*01e0*/ 	.short	0x010a
        /*01e2*/ 	.byte	0x3f
	.zero		1


	//   ....[25]....
        /*01e4*/ 	.word	0x000069d0
        /*01e8*/ 	.word	0x00000003
        /*01ec*/ 	.word	0x00000000
        /*01f0*/ 	.short	0x010a
        /*01f2*/ 	.byte	0x3f
	.zero		1


	//----- nvinfo : EIATTR_NUM_MBARRIERS
	.align		4
.L_26:
        /*01f4*/ 	.byte	0x03, 0x38
        /*01f6*/ 	.short	0x000e


	//----- nvinfo : EIATTR_EXIT_INSTR_OFFSETS
	.align		4
        /*01f8*/ 	.byte	0x04, 0x1c
        /*01fa*/ 	.short	(.L_28 - .L_27)


	//   ....[0]....
.L_27:
        /*01fc*/ 	.word	0x00000a80


	//   ....[1]....
        /*0200*/ 	.word	0x00001850


	//   ....[2]....
        /*0204*/ 	.word	0x00003350


	//   ....[3]....
        /*0208*/ 	.word	0x00003380


	//   ....[4]....
        /*020c*/ 	.word	0x00003ef0


	//   ....[5]....
        /*0210*/ 	.word	0x00003f20


	//   ....[6]....
        /*0214*/ 	.word	0x00003f40


	//   ....[7]....
        /*0218*/ 	.word	0x000064c0


	//   ....[8]....
        /*021c*/ 	.word	0x00006a00


	//----- nvinfo : EIATTR_MAX_THREADS
	.align		4
.L_28:
        /*0220*/ 	.byte	0x04, 0x05
        /*0222*/ 	.short	(.L_30 - .L_29)
.L_29:
        /*0224*/ 	.word	0x00000100
        /*0228*/ 	.word	0x00000001
        /*022c*/ 	.word	0x00000001


	//----- nvinfo : EIATTR_CRS_STACK_SIZE
	.align		4
.L_30:
        /*0230*/ 	.byte	0x04, 0x1e
        /*0232*/ 	.short	(.L_32 - .L_31)
.L_31:
        /*0234*/ 	.word	0x00000000


	//----- nvinfo : EIATTR_CBANK_PARAM_SIZE
	.align		4
.L_32:
        /*0238*/ 	.byte	0x03, 0x19
        /*023a*/ 	.short	0x03f0


	//----- nvinfo : EIATTR_PARAM_CBANK
	.align		4
        /*023c*/ 	.byte	0x04, 0x0a
        /*023e*/ 	.short	(.L_34 - .L_33)
	.align		4
.L_33:
        /*0240*/ 	.word	index@(.nv.constant0._ZN7cutlass13device_kernelINS_4conv6kernel13ConvUniversalINS1_16ConvProblemShapeILNS1_8OperatorE0ELi2EEENS1_10collective14CollectiveConvINS1_46MainloopSm90TmaGmmaWarpSpecializedImplicitGemmILS5_0ELi7ELi2EN4cute5tupleIJNSA_1CILi2EEENSC_ILi1EEESE_EEENS1_36KernelImplicitTmaWarpSpecializedSm90ELi1EEENSB_IJNSC_ILi64EEESI_NSB_IJSI_EEEEEENS_10tfloat32_tESL_NSA_8TiledMMAINSA_8MMA_AtomIJNSA_4SM904GMMA29MMA_64x64x8_F32TF32TF32_SS_TNILNSP_7ScaleInE1ELSR_1EEEEEENSA_6LayoutINSB_IJSE_SE_SE_EEENSB_IJNSC_ILi0EEESW_SW_EEEEENSB_IJNSA_10UnderscoreESZ_SZ_EEEEENS7_6detail26Sm90ImplicitGemmTileTraitsINSA_20SM90_TMA_LOAD_IM2COLENSA_14ComposedLayoutINSA_7SwizzleILi3ELi4ELi3EEENSA_18smem_ptr_flag_bitsILi32EEENSU_INSB_IJNSB_IJNSC_ILi8EEES1A_EEENSB_IJNSC_ILi32EEESD_EEENSB_IJSE_NSC_ILi7EEEEEEEEENSB_IJNSB_IJS1C_NSC_ILi512EEEEEENSB_IJSE_NSC_ILi256EEEEEENSB_IJSW_NSC_ILi4096EEEEEEEEEEEEEvEENS13_INSA_23SM90_TMA_LOAD_MULTICASTES1P_vEEEENS_8epilogue10collective6detail29Sm90TmaWarpSpecializedAdapterINS1V_15DefaultEpilogueISL_NSB_IJNSB_IJlllEEESE_SW_EEES20_NS1U_6thread17LinearCombinationISL_Li1EffLNS21_9ScaleType4KindE0ELNS_15FloatRoundStyleE2ESL_EENS_4gemm15EpilogueDefaultEEEEEvvEEEEvNT_6ParamsE)
        /*0244*/ 	.short	0x0210
        /*0246*/ 	.short	0x03f0


	//----- nvinfo : EIATTR_SW_WAR
	.align		4
.L_34:
        /*0248*/ 	.byte	0x04, 0x36
        /*024a*/ 	.short	(.L_36 - .L_35)
.L_35:
        /*024c*/ 	.word	0x00000008
.L_36:


//--------------------- .nv.callgraph             --------------------------
	.section	.nv.callgraph,"",@"SHT_CUDA_CALLGRAPH"
	.align	4
	.sectionentsize	8
	.align		4
        /*0000*/ 	.word	0x00000000
	.align		4
        /*0004*/ 	.word	0xffffffff
	.align		4
        /*0008*/ 	.word	0x00000000
	.align		4
        /*000c*/ 	.word	0xfffffffe
	.align		4
        /*0010*/ 	.word	0x00000000
	.align		4
        /*0014*/ 	.word	0xfffffffd
	.align		4
        /*0018*/ 	.word	0x00000000
	.align		4
        /*001c*/ 	.word	0xfffffffc


//--------------------- .nv.constant4             --------------------------
	.section	.nv.constant4,"a",@progbits
	.align	8
	.align		8
.nv.constant4:
        /*0000*/ 	.dword	_ZN39_INTERNAL_c8cdbd85_4_k_cu_b29b18a3_27494cuda3std3__45__cpo5beginE
	.align		8
        /*0008*/ 	.dword	_ZN39_INTERNAL_c8cdbd85_4_k_cu_b29b18a3_27494cuda3std3__45__cpo3endE
	.align		8
        /*0010*/ 	.dword	_ZN39_INTERNAL_c8cdbd85_4_k_cu_b29b18a3_27494cuda3std3__45__cpo6cbeginE
	.align		8
        /*0018*/ 	.dword	_ZN39_INTERNAL_c8cdbd85_4_k_cu_b29b18a3_27494cuda3std3__45__cpo4cendE
	.align		8
        /*0020*/ 	.dword	_ZN39_INTERNAL_c8cdbd85_4_k_cu_b29b18a3_27494cuda3std3__441_GLOBAL__N__c8cdbd85_4_k_cu_b29b18a3_27496ignoreE
	.align		8
        /*0028*/ 	.dword	_ZN39_INTERNAL_c8cdbd85_4_k_cu_b29b18a3_27494cuda3std3__419piecewise_constructE
	.align		8
        /*0030*/ 	.dword	_ZN39_INTERNAL_c8cdbd85_4_k_cu_b29b18a3_27494cuda3std3__48in_placeE
	.align		8
        /*0038*/ 	.dword	_ZN39_INTERNAL_c8cdbd85_4_k_cu_b29b18a3_27494cuda3std6ranges3__45__cpo4swapE
	.align		8
        /*0040*/ 	.dword	_ZN39_INTERNAL_c8cdbd85_4_k_cu_b29b18a3_27494cuda3std6ranges3__45__cpo9iter_moveE
	.align		8
        /*0048*/ 	.dword	_ZN39_INTERNAL_c8cdbd85_4_k_cu_b29b18a3_27494cute7productE
	.align		8
        /*0050*/ 	.dword	_ZN39_INTERNAL_c8cdbd85_4_k_cu_b29b18a3_27494cute1_E


//--------------------- .text._ZN7cutlass13device_kernelINS_4conv6kernel13ConvUniversalINS1_16ConvProblemShapeILNS1_8OperatorE0ELi2EEENS1_10collective14CollectiveConvINS1_46MainloopSm90TmaGmmaWarpSpecializedImplicitGemmILS5_0ELi7ELi2EN4cute5tupleIJNSA_1CILi2EEENSC_ILi1EEESE_EEENS1_36KernelImplicitTmaWarpSpecializedSm90ELi1EEENSB_IJNSC_ILi64EEESI_NSB_IJSI_EEEEEENS_10tfloat32_tESL_NSA_8TiledMMAINSA_8MMA_AtomIJNSA_4SM904GMMA29MMA_64x64x8_F32TF32TF32_SS_TNILNSP_7ScaleInE1ELSR_1EEEEEENSA_6LayoutINSB_IJSE_SE_SE_EEENSB_IJNSC_ILi0EEESW_SW_EEEEENSB_IJNSA_10UnderscoreESZ_SZ_EEEEENS7_6detail26Sm90ImplicitGemmTileTraitsINSA_20SM90_TMA_LOAD_IM2COLENSA_14ComposedLayoutINSA_7SwizzleILi3ELi4ELi3EEENSA_18smem_ptr_flag_bitsILi32EEENSU_INSB_IJNSB_IJNSC_ILi8EEES1A_EEENSB_IJNSC_ILi32EEESD_EEENSB_IJSE_NSC_ILi7EEEEEEEEENSB_IJNSB_IJS1C_NSC_ILi512EEEEEENSB_IJSE_NSC_ILi256EEEEEENSB_IJSW_NSC_ILi4096EEEEEEEEEEEEEvEENS13_INSA_23SM90_TMA_LOAD_MULTICASTES1P_vEEEENS_8epilogue10collective6detail29Sm90TmaWarpSpecializedAdapterINS1V_15DefaultEpilogueISL_NSB_IJNSB_IJlllEEESE_SW_EEES20_NS1U_6thread17LinearCombinationISL_Li1EffLNS21_9ScaleType4KindE0ELNS_15FloatRoundStyleE2ESL_EENS_4gemm15EpilogueDefaultEEEEEvvEEEEvNT_6ParamsE --------------------------
	.section	.text._ZN7cutlass13device_kernelINS_4conv6kernel13ConvUniversalINS1_16ConvProblemShapeILNS1_8OperatorE0ELi2EEENS1_10collective14CollectiveConvINS1_46MainloopSm90TmaGmmaWarpSpecializedImplicitGemmILS5_0ELi7ELi2EN4cute5tupleIJNSA_1CILi2EEENSC_ILi1EEESE_EEENS1_36KernelImplicitTmaWarpSpecializedSm90ELi1EEENSB_IJNSC_ILi64EEESI_NSB_IJSI_EEEEEENS_10tfloat32_tESL_NSA_8TiledMMAINSA_8MMA_AtomIJNSA_4SM904GMMA29MMA_64x64x8_F32TF32TF32_SS_TNILNSP_7ScaleInE1ELSR_1EEEEEENSA_6LayoutINSB_IJSE_SE_SE_EEENSB_IJNSC_ILi0EEESW_SW_EEEEENSB_IJNSA_10UnderscoreESZ_SZ_EEEEENS7_6detail26Sm90ImplicitGemmTileTraitsINSA_20SM90_TMA_LOAD_IM2COLENSA_14ComposedLayoutINSA_7SwizzleILi3ELi4ELi3EEENSA_18smem_ptr_flag_bitsILi32EEENSU_INSB_IJNSB_IJNSC_ILi8EEES1A_EEENSB_IJNSC_ILi32EEESD_EEENSB_IJSE_NSC_ILi7EEEEEEEEENSB_IJNSB_IJS1C_NSC_ILi512EEEEEENSB_IJSE_NSC_ILi256EEEEEENSB_IJSW_NSC_ILi4096EEEEEEEEEEEEEvEENS13_INSA_23SM90_TMA_LOAD_MULTICASTES1P_vEEEENS_8epilogue10collective6detail29Sm90TmaWarpSpecializedAdapterINS1V_15DefaultEpilogueISL_NSB_IJNSB_IJlllEEESE_SW_EEES20_NS1U_6thread17LinearCombinationISL_Li1EffLNS21_9ScaleType4KindE0ELNS_15FloatRoundStyleE2ESL_EENS_4gemm15EpilogueDefaultEEEEEvvEEEEvNT_6ParamsE,"ax",@progbits
	.align	128
.text._ZN7cutlass13device_kernelINS_4conv6kernel13ConvUniversalINS1_16ConvProblemShapeILNS1_8OperatorE0ELi2EEENS1_10collective14CollectiveConvINS1_46MainloopSm90TmaGmmaWarpSpecializedImplicitGemmILS5_0ELi7ELi2EN4cute5tupleIJNSA_1CILi2EEENSC_ILi1EEESE_EEENS1_36KernelImplicitTmaWarpSpecializedSm90ELi1EEENSB_IJNSC_ILi64EEESI_NSB_IJSI_EEEEEENS_10tfloat32_tESL_NSA_8TiledMMAINSA_8MMA_AtomIJNSA_4SM904GMMA29MMA_64x64x8_F32TF32TF32_SS_TNILNSP_7ScaleInE1ELSR_1EEEEEENSA_6LayoutINSB_IJSE_SE_SE_EEENSB_IJNSC_ILi0EEESW_SW_EEEEENSB_IJNSA_10UnderscoreESZ_SZ_EEEEENS7_6detail26Sm90ImplicitGemmTileTraitsINSA_20SM90_TMA_LOAD_IM2COLENSA_14ComposedLayoutINSA_7SwizzleILi3ELi4ELi3EEENSA_18smem_ptr_flag_bitsILi32EEENSU_INSB_IJNSB_IJNSC_ILi8EEES1A_EEENSB_IJNSC_ILi32EEESD_EEENSB_IJSE_NSC_ILi7EEEEEEEEENSB_IJNSB_IJS1C_NSC_ILi512EEEEEENSB_IJSE_NSC_ILi256EEEEEENSB_IJSW_NSC_ILi4096EEEEEEEEEEEEEvEENS13_INSA_23SM90_TMA_LOAD_MULTICASTES1P_vEEEENS_8epilogue10collective6detail29Sm90TmaWarpSpecializedAdapterINS1V_15DefaultEpilogueISL_NSB_IJNSB_IJlllEEESE_SW_EEES20_NS1U_6thread17LinearCombinationISL_Li1EffLNS21_9ScaleType4KindE0ELNS_15FloatRoundStyleE2ESL_EENS_4gemm15EpilogueDefaultEEEEEvvEEEEvNT_6ParamsE:
        .type           _ZN7cutlass13device_kernelINS_4conv6kernel13ConvUniversalINS1_16ConvProblemShapeILNS1_8OperatorE0ELi2EEENS1_10collective14CollectiveConvINS1_46MainloopSm90TmaGmmaWarpSpecializedImplicitGemmILS5_0ELi7ELi2EN4cute5tupleIJNSA_1CILi2EEENSC_ILi1EEESE_EEENS1_36KernelImplicitTmaWarpSpecializedSm90ELi1EEENSB_IJNSC_ILi64EEESI_NSB_IJSI_EEEEEENS_10tfloat32_tESL_NSA_8TiledMMAINSA_8MMA_AtomIJNSA_4SM904GMMA29MMA_64x64x8_F32TF32TF32_SS_TNILNSP_7ScaleInE1ELSR_1EEEEEENSA_6LayoutINSB_IJSE_SE_SE_EEENSB_IJNSC_ILi0EEESW_SW_EEEEENSB_IJNSA_10UnderscoreESZ_SZ_EEEEENS7_6detail26Sm90ImplicitGemmTileTraitsINSA_20SM90_TMA_LOAD_IM2COLENSA_14ComposedLayoutINSA_7SwizzleILi3ELi4ELi3EEENSA_18smem_ptr_flag_bitsILi32EEENSU_INSB_IJNSB_IJNSC_ILi8EEES1A_EEENSB_IJNSC_ILi32EEESD_EEENSB_IJSE_NSC_ILi7EEEEEEEEENSB_IJNSB_IJS1C_NSC_ILi512EEEEEENSB_IJSE_NSC_ILi256EEEEEENSB_IJSW_NSC_ILi4096EEEEEEEEEEEEEvEENS13_INSA_23SM90_TMA_LOAD_MULTICASTES1P_vEEEENS_8epilogue10collective6detail29Sm90TmaWarpSpecializedAdapterINS1V_15DefaultEpilogueISL_NSB_IJNSB_IJlllEEESE_SW_EEES20_NS1U_6thread17LinearCombinationISL_Li1EffLNS21_9ScaleType4KindE0ELNS_15FloatRoundStyleE2ESL_EENS_4gemm15EpilogueDefaultEEEEEvvEEEEvNT_6ParamsE,@function
        .size           _ZN7cutlass13device_kernelINS_4conv6kernel13ConvUniversalINS1_16ConvProblemShapeILNS1_8OperatorE0ELi2EEENS1_10collective14CollectiveConvINS1_46MainloopSm90TmaGmmaWarpSpecializedImplicitGemmILS5_0ELi7ELi2EN4cute5tupleIJNSA_1CILi2EEENSC_ILi1EEESE_EEENS1_36KernelImplicitTmaWarpSpecializedSm90ELi1EEENSB_IJNSC_ILi64EEESI_NSB_IJSI_EEEEEENS_10tfloat32_tESL_NSA_8TiledMMAINSA_8MMA_AtomIJNSA_4SM904GMMA29MMA_64x64x8_F32TF32TF32_SS_TNILNSP_7ScaleInE1ELSR_1EEEEEENSA_6LayoutINSB_IJSE_SE_SE_EEENSB_IJNSC_ILi0EEESW_SW_EEEEENSB_IJNSA_10UnderscoreESZ_SZ_EEEEENS7_6detail26Sm90ImplicitGemmTileTraitsINSA_20SM90_TMA_LOAD_IM2COLENSA_14ComposedLayoutINSA_7SwizzleILi3ELi4ELi3EEENSA_18smem_ptr_flag_bitsILi32EEENSU_INSB_IJNSB_IJNSC_ILi8EEES1A_EEENSB_IJNSC_ILi32EEESD_EEENSB_IJSE_NSC_ILi7EEEEEEEEENSB_IJNSB_IJS1C_NSC_ILi512EEEEEENSB_IJSE_NSC_ILi256EEEEEENSB_IJSW_NSC_ILi4096EEEEEEEEEEEEEvEENS13_INSA_23SM90_TMA_LOAD_MULTICASTES1P_vEEEENS_8epilogue10collective6detail29Sm90TmaWarpSpecializedAdapterINS1V_15DefaultEpilogueISL_NSB_IJNSB_IJlllEEESE_SW_EEES20_NS1U_6thread17LinearCombinationISL_Li1EffLNS21_9ScaleType4KindE0ELNS_15FloatRoundStyleE2ESL_EENS_4gemm15EpilogueDefaultEEEEEvvEEEEvNT_6ParamsE,(.L_x_104 - _ZN7cutlass13device_kernelINS_4conv6kernel13ConvUniversalINS1_16ConvProblemShapeILNS1_8OperatorE0ELi2EEENS1_10collective14CollectiveConvINS1_46MainloopSm90TmaGmmaWarpSpecializedImplicitGemmILS5_0ELi7ELi2EN4cute5tupleIJNSA_1CILi2EEENSC_ILi1EEESE_EEENS1_36KernelImplicitTmaWarpSpecializedSm90ELi1EEENSB_IJNSC_ILi64EEESI_NSB_IJSI_EEEEEENS_10tfloat32_tESL_NSA_8TiledMMAINSA_8MMA_AtomIJNSA_4SM904GMMA29MMA_64x64x8_F32TF32TF32_SS_TNILNSP_7ScaleInE1ELSR_1EEEEEENSA_6LayoutINSB_IJSE_SE_SE_EEENSB_IJNSC_ILi0EEESW_SW_EEEEENSB_IJNSA_10UnderscoreESZ_SZ_EEEEENS7_6detail26Sm90ImplicitGemmTileTraitsINSA_20SM90_TMA_LOAD_IM2COLENSA_14ComposedLayoutINSA_7SwizzleILi3ELi4ELi3EEENSA_18smem_ptr_flag_bitsILi32EEENSU_INSB_IJNSB_IJNSC_ILi8EEES1A_EEENSB_IJNSC_ILi32EEESD_EEENSB_IJSE_NSC_ILi7EEEEEEEEENSB_IJNSB_IJS1C_NSC_ILi512EEEEEENSB_IJSE_NSC_ILi256EEEEEENSB_IJSW_NSC_ILi4096EEEEEEEEEEEEEvEENS13_INSA_23SM90_TMA_LOAD_MULTICASTES1P_vEEEENS_8epilogue10collective6detail29Sm90TmaWarpSpecializedAdapterINS1V_15DefaultEpilogueISL_NSB_IJNSB_IJlllEEESE_SW_EEES20_NS1U_6thread17LinearCombinationISL_Li1EffLNS21_9ScaleType4KindE0ELNS_15FloatRoundStyleE2ESL_EENS_4gemm15EpilogueDefaultEEEEEvvEEEEvNT_6ParamsE)
        .other          _ZN7cutlass13device_kernelINS_4conv6kernel13ConvUniversalINS1_16ConvProblemShapeILNS1_8OperatorE0ELi2EEENS1_10collective14CollectiveConvINS1_46MainloopSm90TmaGmmaWarpSpecializedImplicitGemmILS5_0ELi7ELi2EN4cute5tupleIJNSA_1CILi2EEENSC_ILi1EEESE_EEENS1_36KernelImplicitTmaWarpSpecializedSm90ELi1EEENSB_IJNSC_ILi64EEESI_NSB_IJSI_EEEEEENS_10tfloat32_tESL_NSA_8TiledMMAINSA_8MMA_AtomIJNSA_4SM904GMMA29MMA_64x64x8_F32TF32TF32_SS_TNILNSP_7ScaleInE1ELSR_1EEEEEENSA_6LayoutINSB_IJSE_SE_SE_EEENSB_IJNSC_ILi0EEESW_SW_EEEEENSB_IJNSA_10UnderscoreESZ_SZ_EEEEENS7_6detail26Sm90ImplicitGemmTileTraitsINSA_20SM90_TMA_LOAD_IM2COLENSA_14ComposedLayoutINSA_7SwizzleILi3ELi4ELi3EEENSA_18smem_ptr_flag_bitsILi32EEENSU_INSB_IJNSB_IJNSC_ILi8EEES1A_EEENSB_IJNSC_ILi32EEESD_EEENSB_IJSE_NSC_ILi7EEEEEEEEENSB_IJNSB_IJS1C_NSC_ILi512EEEEEENSB_IJSE_NSC_ILi256EEEEEENSB_IJSW_NSC_ILi4096EEEEEEEEEEEEEvEENS13_INSA_23SM90_TMA_LOAD_MULTICASTES1P_vEEEENS_8epilogue10collective6detail29Sm90TmaWarpSpecializedAdapterINS1V_15DefaultEpilogueISL_NSB_IJNSB_IJlllEEESE_SW_EEES20_NS1U_6thread17LinearCombinationISL_Li1EffLNS21_9ScaleType4KindE0ELNS_15FloatRoundStyleE2ESL_EENS_4gemm15EpilogueDefaultEEEEEvvEEEEvNT_6ParamsE,@"STO_CUDA_ENTRY STV_DEFAULT"
_ZN7cutlass13device_kernelINS_4conv6kernel13ConvUniversalINS1_16ConvProblemShapeILNS1_8OperatorE0ELi2EEENS1_10collective14CollectiveConvINS1_46MainloopSm90TmaGmmaWarpSpecializedImplicitGemmILS5_0ELi7ELi2EN4cute5tupleIJNSA_1CILi2EEENSC_ILi1EEESE_EEENS1_36KernelImplicitTmaWarpSpecializedSm90ELi1EEENSB_IJNSC_ILi64EEESI_NSB_IJSI_EEEEEENS_10tfloat32_tESL_NSA_8TiledMMAINSA_8MMA_AtomIJNSA_4SM904GMMA29MMA_64x64x8_F32TF32TF32_SS_TNILNSP_7ScaleInE1ELSR_1EEEEEENSA_6LayoutINSB_IJSE_SE_SE_EEENSB_IJNSC_ILi0EEESW_SW_EEEEENSB_IJNSA_10UnderscoreESZ_SZ_EEEEENS7_6detail26Sm90ImplicitGemmTileTraitsINSA_20SM90_TMA_LOAD_IM2COLENSA_14ComposedLayoutINSA_7SwizzleILi3ELi4ELi3EEENSA_18smem_ptr_flag_bitsILi32EEENSU_INSB_IJNSB_IJNSC_ILi8EEES1A_EEENSB_IJNSC_ILi32EEESD_EEENSB_IJSE_NSC_ILi7EEEEEEEEENSB_IJNSB_IJS1C_NSC_ILi512EEEEEENSB_IJSE_NSC_ILi256EEEEEENSB_IJSW_NSC_ILi4096EEEEEEEEEEEEEvEENS13_INSA_23SM90_TMA_LOAD_MULTICASTES1P_vEEEENS_8epilogue10collective6detail29Sm90TmaWarpSpecializedAdapterINS1V_15DefaultEpilogueISL_NSB_IJNSB_IJlllEEESE_SW_EEES20_NS1U_6thread17LinearCombinationISL_Li1EffLNS21_9ScaleType4KindE0ELNS_15FloatRoundStyleE2ESL_EENS_4gemm15EpilogueDefaultEEEEEvvEEEEvNT_6ParamsE:
[----:B------:R-:W-:Y:S01]  /*0000*/  LDC R1, c[0x0][0x28] ;  /* 0x00000a00ff017b82 */ /* 0x000fe20000000800 */
[----:B------:R-:W0:Y:S01]  /*0010*/  S2R R8, SR_TID.X ;  /* 0x0000000000087919 */ /* 0x000e220000002100 */
[----:B------:R-:W-:Y:S01]  /*0020*/  ELECT P0, URZ, PT ;  /* 0x00000000003f782f */ /* 0x000fe20003800000 */
[----:B------:R-:W-:Y:S01]  /*0030*/  BSSY B0, `(.L_x_0) ;  /* 0x0000010000007945 */ /* 0x000fe20003800000 */
[----:B------:R-:W1:Y:S01]  /*0040*/  S2R R7, SR_CTAID.X ;  /* 0x0000000000077919 */ /* 0x000e620000002500 */
[--C-:B0-----:R-:W-:Y:S02]  /*0050*/  SHF.R.U32.HI R0, RZ, 0x5, R8.reuse ;  /* 0x00000005ff007819 */ /* 0x101fe40000011608 */
[----:B------:R-:W-:-:S03]  /*0060*/  SHF.R.U32.HI R10, RZ, 0x7, R8 ;  /* 0x00000007ff0a7819 */ /* 0x000fc60000011608 */
[----:B------:R-:W0:Y:S04]  /*0070*/  SHFL.IDX PT, R2, R0, RZ, 0x1f ;  /* 0x00001fff00027589 */ /* 0x000e2800000e0000 */
[----:B------:R-:W2:Y:S01]  /*0080*/  SHFL.IDX PT, R10, R10, RZ, 0x1f ;  /* 0x00001fff0a0a7589 */ /* 0x000ea200000e0000 */
[----:B0-----:R-:W-:-:S13]  /*0090*/  ISETP.NE.OR P0, PT, R2, RZ, !P0 ;  /* 0x000000ff0200720c */ /* 0x001fda0004705670 */
[----:B-12---:R-:W-:Y:S05]  /*00a0*/  @P0 BRA `(.L_x_1) ;  /* 0x0000000000200947 */ /* 0x006fea0003800000 */
[----:B------:R-:W-:Y:S02]  /*00b0*/  ULDC.64 UR4, c[0x0][0x198] ;  /* 0x0000660000047ab9 */ /* 0x000fe40000000a00 */
[----:B------:R-:W-:Y:S02]  /*00c0*/  UIADD3 UR6, UP0, UR4, 0xf0, URZ ;  /* 0x000000f004067890 */ /* 0x000fe4000ff1e03f */
[----:B------:R-:W-:Y:S02]  /*00d0*/  UIADD3 UR4, UP1, UR4, 0x1f0, URZ ;  /* 0x000001f004047890 */ /* 0x000fe4000ff3e03f */
[----:B------:R-:W-:Y:S02]  /*00e0*/  UIADD3.X UR7, URZ, UR5, URZ, UP0, !UPT ;  /* 0x000000053f077290 */ /* 0x000fe400087fe43f */
[----:B------:R-:W-:-:S07]  /*00f0*/  UIADD3.X UR5, URZ, UR5, URZ, UP1, !UPT ;  /* 0x000000053f057290 */ /* 0x000fce0008ffe43f */
[----:B------:R0:W-:Y:S02]  /*0100*/  UTMACCTL.PF [UR6] ;  /* 0x00000000060079b9 */ /* 0x0001e40008040000 */
[----:B------:R0:W-:Y:S02]  /*0110*/  UTMACCTL.PF [UR4] ;  /* 0x00000000040079b9 */ /* 0x0001e40008040000 */
[----:B0-----:R-:W-:Y:S01]  /*0120*/  NOP ;  /* 0x0000000000007918 */ /* 0x001fe20000000000 */
.L_x_1:
[----:B------:R-:W-:Y:S05]  /*0130*/  BSYNC B0 ;  /* 0x0000000000007941 */ /* 0x000fea0003800000 */
.L_x_0:
[----:B------:R-:W0:Y:S01]  /*0140*/  SHFL.IDX PT, R0, R0, RZ, 0x1f ;  /* 0x00001fff00007589 */ /* 0x000e2200000e0000 */
[----:B------:R-:W-:Y:S02]  /*0150*/  SHF.R.S32.HI R3, RZ, 0x1f, R8 ;  /* 0x0000001fff037819 */ /* 0x000fe40000011408 */
[----:B------:R-:W-:Y:S01]  /*0160*/  I2FP.F32.U32 R6, R7 ;  /* 0x0000000700067245 */ /* 0x000fe20000201000 */
[----:B------:R-:W1:Y:S01]  /*0170*/  S2R R11, SR_CTAID.Y ;  /* 0x00000000000b7919 */ /* 0x000e620000002600 */
[----:B------:R-:W-:-:S04]  /*0180*/  LEA.HI R3, R3, R8, RZ, 0x7 ;  /* 0x0000000803037211 */ /* 0x000fc800078f38ff */
[----:B------:R-:W-:-:S05]  /*0190*/  LOP3.LUT R3, R3, 0xffffff80, RZ, 0xc0, !PT ;  /* 0xffffff8003037812 */ /* 0x000fca00078ec0ff */
[----:B------:R-:W-:-:S05]  /*01a0*/  IMAD.IADD R9, R8, 0x1, -R3 ;  /* 0x0000000108097824 */ /* 0x000fca00078e0a03 */
[----:B------:R-:W-:-:S04]  /*01b0*/  SHF.R.S32.HI R4, RZ, 0x1f, R9 ;  /* 0x0000001fff047819 */ /* 0x000fc80000011409 */
[----:B------:R-:W-:Y:S02]  /*01c0*/  LEA.HI R4, R4, R9, RZ, 0x3 ;  /* 0x0000000904047211 */ /* 0x000fe400078f18ff */
[----:B0-----:R-:W-:Y:S02]  /*01d0*/  ISETP.NE.AND P0, PT, R0, RZ, PT ;  /* 0x000000ff0000720c */ /* 0x001fe40003f05270 */
[--C-:B------:R-:W-:Y:S02]  /*01e0*/  SHF.R.S32.HI R3, RZ, 0x3, R4.reuse ;  /* 0x00000003ff037819 */ /* 0x100fe40000011404 */
[----:B------:R-:W-:Y:S02]  /*01f0*/  SHF.R.S32.HI R4, RZ, 0x1f, R4 ;  /* 0x0000001fff047819 */ /* 0x000fe40000011404 */
[----:B------:R-:W-:-:S07]  /*0200*/  SHF.R.S32.HI R5, RZ, 0x1f, R0 ;  /* 0x0000001fff057819 */ /* 0x000fce0000011400 */
[----:B-1----:R-:W-:Y:S05]  /*0210*/  @P0 BRA `(.L_x_2) ;  /* 0x0000000000700947 */ /* 0x002fea0003800000 */
[----:B------:R-:W0:Y:S01]  /*0220*/  S2UR UR8, SR_CgaCtaId ;  /* 0x00000000000879c3 */ /* 0x000e220000008800 */
[----:B------:R-:W-:Y:S01]  /*0230*/  UMOV UR4, 0x400 ;  /* 0x0000040000047882 */ /* 0x000fe20000000000 */
[----:B------:R-:W-:Y:S01]  /*0240*/  UMOV UR5, 0x1 ;  /* 0x0000000100057882 */ /* 0x000fe20000000000 */
[----:B------:R-:W-:Y:S01]  /*0250*/  UMOV UR6, 0x2 ;  /* 0x0000000200067882 */ /* 0x000fe20000000000 */
[----:B------:R-:W-:Y:S01]  /*0260*/  ELECT P0, URZ, PT ;  /* 0x00000000003f782f */ /* 0x000fe20003800000 */
[----:B------:R-:W-:-:S04]  /*0270*/  UIADD3 UR6, -UR6, 0x100000, URZ ;  /* 0x0010000006067890 */ /* 0x000fc8000fffe13f */
[----:B------:R-:W-:Y:S02]  /*0280*/  USHF.L.U32 UR7, UR6, 0xb, URZ ;  /* 0x0000000b06077899 */ /* 0x000fe4000800063f */
[----:B------:R-:W-:Y:S02]  /*0290*/  USHF.L.U32 UR6, UR6, 0x1, URZ ;  /* 0x0000000106067899 */ /* 0x000fe4000800063f */
[----:B0-----:R-:W-:Y:S02]  /*02a0*/  ULEA UR8, UR8, UR4, 0x18 ;  /* 0x0000000408087291 */ /* 0x001fe4000f8ec03f */
[----:B------:R-:W-:-:S04]  /*02b0*/  UIADD3 UR4, -UR5, 0x100000, URZ ;  /* 0x0010000005047890 */ /* 0x000fc8000fffe13f */
[----:B------:R-:W-:Y:S02]  /*02c0*/  USHF.L.U32 UR5, UR4, 0xb, URZ ;  /* 0x0000000b04057899 */ /* 0x000fe4000800063f */
[----:B------:R-:W-:Y:S01]  /*02d0*/  USHF.L.U32 UR4, UR4, 0x1, URZ ;  /* 0x0000000104047899 */ /* 0x000fe2000800063f */
[----:B------:R-:W0:Y:S11]  /*02e0*/  FENCE.VIEW.ASYNC.S ;  /* 0x00000000000073c6 */ /* 0x000e360000000000 */
[----:B0-----:R0:W1:Y:S01]  /*02f0*/  SYNCS.EXCH.64 URZ, [UR8+0x38000], UR4 ;  /* 0x03800004083f75b2 */ /* 0x0010620008000100 */
[----:B------:R0:W2:Y:S01]  /*0300*/  SYNCS.EXCH.64 URZ, [UR8+0x38038], UR6 ;  /* 0x03803806083f75b2 */ /* 0x0000a20008000100 */
[----:B------:R0:W3:Y:S01]  /*0310*/  SYNCS.EXCH.64 URZ, [UR8+0x38008], UR4 ;  /* 0x03800804083f75b2 */ /* 0x0000e20008000100 */
[----:B------:R0:W4:Y:S01]  /*0320*/  SYNCS.EXCH.64 URZ, [UR8+0x38040], UR6 ;  /* 0x03804006083f75b2 */ /* 0x0001220008000100 */
[----:B------:R0:W0:Y:S01]  /*0330*/  SYNCS.EXCH.64 URZ, [UR8+0x38010], UR4 ;  /* 0x03801004083f75b2 */ /* 0x0000220008000100 */
        /* <DEDUP_REMOVED lines=9> */
[----:B------:R-:W-:Y:S01]  /*03d0*/  NOP ;  /* 0x0000000000007918 */ /* 0x000fe20000000000 */
.L_x_2:
[----:B0-----:R-:W-:Y:S01]  /*03e0*/  ULDC UR4, c[0x0][0x150] ;  /* 0x0000540000047ab9 */ /* 0x001fe20000000800 */
[----:B------:R-:W-:Y:S01]  /*03f0*/  LEA.HI R4, R4, R3, RZ, 0x2 ;  /* 0x0000000304047211 */ /* 0x000fe200078f10ff */
[----:B------:R-:W-:Y:S01]  /*0400*/  FMUL R6, R6, UR4 ;  /* 0x0000000406067c20 */ /* 0x000fe20008400000 */
[----:B------:R-:W-:Y:S01]  /*0410*/  LEA.HI R5, R5, R0, RZ, 0x2 ;  /* 0x0000000005057211 */ /* 0x000fe200078f10ff */
[----:B------:R-:W-:Y:S01]  /*0420*/  ULDC UR4, c[0x0][0x154] ;  /* 0x0000550000047ab9 */ /* 0x000fe20000000800 */
[----:B------:R-:W-:Y:S01]  /*0430*/  LOP3.LUT R4, R4, 0xfffffffc, RZ, 0xc0, !PT ;  /* 0xfffffffc04047812 */ /* 0x000fe200078ec0ff */
[----:B------:R-:W0:Y:S01]  /*0440*/  LDC R13, c[0x0][0x140] ;  /* 0x00005000ff0d7b82 */ /* 0x000e220000000800 */
[----:B------:R-:W-:Y:S01]  /*0450*/  LOP3.LUT R5, R5, 0x3ffffffc, RZ, 0xc0, !PT ;  /* 0x3ffffffc05057812 */ /* 0x000fe200078ec0ff */
[----:B------:R-:W5:Y:S01]  /*0460*/  F2I.U32.TRUNC.NTZ R6, R6 ;  /* 0x0000000600067305 */ /* 0x000f62000020f000 */
[----:B------:R-:W-:Y:S01]  /*0470*/  LOP3.LUT P0, RZ, R9, 0x7, RZ, 0xc0, !PT ;  /* 0x0000000709ff7812 */ /* 0x000fe2000780c0ff */
[----:B------:R-:W-:Y:S01]  /*0480*/  IMAD.IADD R4, R3, 0x1, -R4 ;  /* 0x0000000103047824 */ /* 0x000fe200078e0a04 */
[----:B------:R-:W-:Y:S01]  /*0490*/  I2FP.F32.U32 R3, R11 ;  /* 0x0000000b00037245 */ /* 0x000fe20000201000 */
[----:B------:R-:W-:Y:S01]  /*04a0*/  IMAD.IADD R5, R0, 0x1, -R5 ;  /* 0x0000000100057824 */ /* 0x000fe200078e0a05 */
[----:B------:R-:W-:Y:S01]  /*04b0*/  ISETP.NE.AND P3, PT, R10, 0x1, PT ;  /* 0x000000010a00780c */ /* 0x000fe20003f65270 */
[----:B------:R-:W-:Y:S01]  /*04c0*/  NOP ;  /* 0x0000000000007918 */ /* 0x000fe20000000000 */
[----:B------:R-:W-:Y:S01]  /*04d0*/  NOP ;  /* 0x0000000000007918 */ /* 0x000fe20000000000 */
[----:B------:R-:W-:-:S02]  /*04e0*/  IMAD R4, R5, 0x4, R4 ;  /* 0x0000000405047824 */ /* 0x000fc400078e0204 */
[----:B------:R-:W-:Y:S01]  /*04f0*/  FMUL R12, R3, UR4 ;  /* 0x00000004030c7c20 */ /* 0x000fe20008400000 */
[----:B------:R-:W-:Y:S01]  /*0500*/  ULDC UR4, c[0x0][0x144] ;  /* 0x0000510000047ab9 */ /* 0x000fe20000000800 */
[C---:B------:R-:W-:Y:S01]  /*0510*/  IMAD.SHL.U32 R5, R4.reuse, 0x4, RZ ;  /* 0x0000000404057824 */ /* 0x040fe200078e00ff */
[----:B------:R-:W-:Y:S01]  /*0520*/  LEA.HI R0, R4, R4, RZ, 0x1 ;  /* 0x0000000404007211 */ /* 0x000fe200078f08ff */
[----:B-----5:R-:W-:Y:S02]  /*0530*/  IMAD.MOV R14, RZ, RZ, -R6 ;  /* 0x000000ffff0e7224 */ /* 0x020fe400078e0a06 */
[----:B------:R-:W5:Y:S01]  /*0540*/  F2I.U32.TRUNC.NTZ R12, R12 ;  /* 0x0000000c000c7305 */ /* 0x000f62000020f000 */
[----:B------:R-:W-:Y:S01]  /*0550*/  LOP3.LUT R3, R0, 0xfffffffe, RZ, 0xc0, !PT ;  /* 0xfffffffe00037812 */ /* 0x000fe200078ec0ff */
[----:B------:R-:W-:Y:S01]  /*0560*/  IMAD R0, R14, UR4, R7 ;  /* 0x000000040e007c24 */ /* 0x000fe2000f8e0207 */
[----:B------:R-:W-:Y:S01]  /*0570*/  LOP3.LUT R6, R4, 0xc, R5, 0x78, !PT ;  /* 0x0000000c04067812 */ /* 0x000fe200078e7805 */
[----:B------:R-:W-:-:S02]  /*0580*/  ULDC UR4, c[0x0][0x148] ;  /* 0x0000520000047ab9 */ /* 0x000fc40000000800 */
[----:B------:R-:W-:Y:S01]  /*0590*/  IMAD.IADD R3, R4, 0x1, -R3 ;  /* 0x0000000104037824 */ /* 0x000fe200078e0a03 */
[----:B0-----:R-:W-:Y:S02]  /*05a0*/  ISETP.EQ.U32.AND P1, PT, R13, 0x1, PT ;  /* 0x000000010d00780c */ /* 0x001fe40003f22070 */
[----:B------:R-:W-:Y:S02]  /*05b0*/  ISETP.LT.U32.AND P0, PT, R6, 0x2, !P0 ;  /* 0x000000020600780c */ /* 0x000fe40004701070 */
[----:B------:R-:W-:Y:S02]  /*05c0*/  ISETP.NE.AND P4, PT, R3, R0, PT ;  /* 0x000000000300720c */ /* 0x000fe40003f85270 */
[----:B------:R-:W-:Y:S01]  /*05d0*/  SHF.R.S32.HI R3, RZ, 0x1f, R2 ;  /* 0x0000001fff037819 */ /* 0x000fe20000011402 */
[----:B-----5:R-:W-:-:S03]  /*05e0*/  IMAD.MOV R4, RZ, RZ, -R12 ;  /* 0x000000ffff047224 */ /* 0x020fc600078e0a0c */
[----:B------:R-:W-:Y:S01]  /*05f0*/  LEA.HI R3, R3, R2, RZ, 0x2 ;  /* 0x0000000203037211 */ /* 0x000fe200078f10ff */
[----:B------:R-:W-:-:S03]  /*0600*/  IMAD R5, R4, UR4, R11 ;  /* 0x0000000404057c24 */ /* 0x000fc6000f8e020b */
[----:B------:R-:W-:-:S03]  /*0610*/  LOP3.LUT R3, R3, 0xfffffffc, RZ, 0xc0, !PT ;  /* 0xfffffffc03037812 */ /* 0x000fc600078ec0ff */
[----:B------:R-:W-:Y:S02]  /*0620*/  @P4 LEA.HI R0, R6, R6, RZ, 0x1 ;  /* 0x0000000606004211 */ /* 0x000fe400078f08ff */
[----:B------:R-:W-:Y:S02]  /*0630*/  IMAD.IADD R15, R2, 0x1, -R3 ;  /* 0x00000001020f7824 */ /* 0x000fe400078e0a03 */
[----:B------:R-:W-:-:S03]  /*0640*/  @P4 SHF.R.S32.HI R0, RZ, 0x1, R0 ;  /* 0x00000001ff004819 */ /* 0x000fc60000011400 */
[----:B------:R-:W-:Y:S02]  /*0650*/  LOP3.LUT P2, RZ, R10, R15, RZ, 0xfc, !PT ;  /* 0x0000000f0aff7212 */ /* 0x000fe4000784fcff */
[----:B------:R-:W-:Y:S01]  /*0660*/  @P4 ISETP.NE.AND P5, PT, R0, R5, PT ;  /* 0x000000050000420c */ /* 0x000fe20003fa5270 */
[----:B------:R-:W-:Y:S01]  /*0670*/  IMAD.MOV.U32 R5, RZ, RZ, 0x1 ;  /* 0x00000001ff057424 */ /* 0x000fe200078e00ff */
[----:B------:R-:W-:Y:S02]  /*0680*/  SEL R4, RZ, 0x1, P2 ;  /* 0x00000001ff047807 */ /* 0x000fe40001000000 */
[----:B------:R-:W-:Y:S02]  /*0690*/  SEL R0, RZ, 0x1, !P0 ;  /* 0x00000001ff007807 */ /* 0x000fe40004000000 */
[----:B------:R-:W-:Y:S02]  /*06a0*/  @P4 SEL R5, RZ, 0x1, P5 ;  /* 0x00000001ff054807 */ /* 0x000fe40002800000 */
[----:B------:R-:W-:-:S02]  /*06b0*/  SEL R4, R4, 0x2, P3 ;  /* 0x0000000204047807 */ /* 0x000fc40001800000 */
[----:B------:R-:W-:Y:S01]  /*06c0*/  LOP3.LUT R5, R5, R0, RZ, 0xc0, !PT ;  /* 0x0000000005057212 */ /* 0x000fe200078ec0ff */
[----:B------:R-:W-:Y:S06]  /*06d0*/  @!P1 BRA `(.L_x_3) ;  /* 0x0000000000089947 */ /* 0x000fec0003800000 */
[----:B-1234-:R-:W-:Y:S01]  /*06e0*/  UCGABAR_ARV ;  /* 0x00000000000079c7 */ /* 0x01efe20008000000 */
[----:B------:R-:W-:Y:S05]  /*06f0*/  BRA `(.L_x_4) ;  /* 0x0000000000047947 */ /* 0x000fea0003800000 */
.L_x_3:
[----:B-1234-:R-:W-:Y:S01]  /*0700*/  NOP ;  /* 0x0000000000007918 */ /* 0x01efe20000000000 */
.L_x_4:
[----:B------:R-:W-:Y:S01]  /*0710*/  ULDC.64 UR4, c[0x0][0x598] ;  /* 0x0001660000047ab9 */ /* 0x000fe20000000a00 */
[----:B------:R-:W-:Y:S01]  /*0720*/  ULDC.64 UR12, c[0x0][0x208] ;  /* 0x00008200000c7ab9 */ /* 0x000fe20000000a00 */
[----:B------:R-:W-:-:S04]  /*0730*/  ISETP.NE.U32.AND P0, PT, RZ, UR4, PT ;  /* 0x00000004ff007c0c */ /* 0x000fc8000bf05070 */
[----:B------:R-:W-:-:S13]  /*0740*/  ISETP.NE.AND.EX P0, PT, RZ, UR5, PT, P0 ;  /* 0x00000005ff007c0c */ /* 0x000fda000bf05300 */
[----:B------:R-:W-:Y:S05]  /*0750*/  @!P0 BRA `(.L_x_5) ;  /* 0x00000000001c8947 */ /* 0x000fea0003800000 */
[----:B------:R-:W0:Y:S02]  /*0760*/  LDC.64 R2, c[0x0][0x598] ;  /* 0x00016600ff027b82 */ /* 0x000e240000000a00 */
[----:B0-----:R-:W2:Y:S02]  /*0770*/  LDG.E.64 R2, desc[UR12][R2.64] ;  /* 0x0000000c02027981 */ /* 0x001ea4000c1e1b00 */
[----:B--2---:R-:W-:-:S04]  /*0780*/  ISETP.NE.U32.AND P0, PT, R2, RZ, PT ;  /* 0x000000ff0200720c */ /* 0x004fc80003f05070 */
[----:B------:R-:W-:-:S13]  /*0790*/  ISETP.NE.AND.EX P0, PT, R3, RZ, PT, P0 ;  /* 0x000000ff0300720c */ /* 0x000fda0003f05300 */
[----:B------:R-:W-:Y:S05]  /*07a0*/  @!P0 BRA `(.L_x_5) ;  /* 0x0000000000088947 */ /* 0x000fea0003800000 */
[----:B------:R0:W5:Y:S01]  /*07b0*/  LD.E R0, desc[UR12][R2.64] ;  /* 0x0000000c02007980 */ /* 0x000162000c101900 */
[----:B------:R-:W-:Y:S05]  /*07c0*/  BRA `(.L_x_6) ;  /* 0x0000000000207947 */ /* 0x000fea0003800000 */
.L_x_5:
[----:B------:R-:W-:Y:S02]  /*07d0*/  ULDC.64 UR4, c[0x0][0x588] ;  /* 0x0001620000047ab9 */ /* 0x000fe40000000a00 */
[----:B------:R-:W-:-:S04]  /*07e0*/  ISETP.NE.U32.AND P0, PT, RZ, UR4, PT ;  /* 0x00000004ff007c0c */ /* 0x000fc8000bf05070 */
[----:B------:R-:W-:-:S13]  /*07f0*/  ISETP.NE.AND.EX P0, PT, RZ, UR5, PT, P0 ;  /* 0x00000005ff007c0c */ /* 0x000fda000bf05300 */
[----:B------:R-:W-:Y:S05]  /*0800*/  @!P0 BRA `(.L_x_7) ;  /* 0x00000000000c8947 */ /* 0x000fea0003800000 */
[----:B------:R-:W0:Y:S02]  /*0810*/  LDC.64 R2, c[0x0][0x588] ;  /* 0x00016200ff027b82 */ /* 0x000e240000000a00 */
[----:B0-----:R1:W5:Y:S01]  /*0820*/  LDG.E R0, desc[UR12][R2.64] ;  /* 0x0000000c02007981 */ /* 0x001362000c1e1900 */
[----:B------:R-:W-:Y:S05]  /*0830*/  BRA `(.L_x_6) ;  /* 0x0000000000047947 */ /* 0x000fea0003800000 */
.L_x_7:
[----:B------:R-:W2:Y:S02]  /*0840*/  LDC R0, c[0x0][0x580] ;  /* 0x00016000ff007b82 */ /* 0x000ea40000000800 */
.L_x_6:
[----:B------:R-:W-:Y:S02]  /*0850*/  ULDC.64 UR4, c[0x0][0x5a0] ;  /* 0x0001680000047ab9 */ /* 0x000fe40000000a00 */
[----:B------:R-:W-:-:S04]  /*0860*/  ISETP.NE.U32.AND P0, PT, RZ, UR4, PT ;  /* 0x00000004ff007c0c */ /* 0x000fc8000bf05070 */
[----:B------:R-:W-:-:S13]  /*0870*/  ISETP.NE.AND.EX P0, PT, RZ, UR5, PT, P0 ;  /* 0x00000005ff007c0c */ /* 0x000fda000bf05300 */
[----:B------:R-:W-:Y:S05]  /*0880*/  @!P0 BRA `(.L_x_8) ;  /* 0x00000000001c8947 */ /* 0x000fea0003800000 */
[----:B01----:R-:W0:Y:S02]  /*0890*/  LDC.64 R2, c[0x0][0x5a0] ;  /* 0x00016800ff027b82 */ /* 0x003e240000000a00 */
[----:B0-----:R-:W3:Y:S02]  /*08a0*/  LDG.E.64 R2, desc[UR12][R2.64] ;  /* 0x0000000c02027981 */ /* 0x001ee4000c1e1b00 */
[----:B---3--:R-:W-:-:S04]  /*08b0*/  ISETP.NE.U32.AND P0, PT, R2, RZ, PT ;  /* 0x000000ff0200720c */ /* 0x008fc80003f05070 */
[----:B------:R-:W-:-:S13]  /*08c0*/  ISETP.NE.AND.EX P0, PT, R3, RZ, PT, P0 ;  /* 0x000000ff0300720c */ /* 0x000fda0003f05300 */
[----:B------:R-:W-:Y:S05]  /*08d0*/  @!P0 BRA `(.L_x_8) ;  /* 0x0000000000088947 */ /* 0x000fea0003800000 */
[----:B------:R0:W5:Y:S01]  /*08e0*/  LD.E R2, desc[UR12][R2.64] ;  /* 0x0000000c02027980 */ /* 0x000162000c101900 */
[----:B------:R-:W-:Y:S05]  /*08f0*/  BRA `(.L_x_9) ;  /* 0x0000000000207947 */ /* 0x000fea0003800000 */
.L_x_8:
[----:B------:R-:W-:Y:S02]  /*0900*/  ULDC.64 UR4, c[0x0][0x590] ;  /* 0x0001640000047ab9 */ /* 0x000fe40000000a00 */
[----:B------:R-:W-:-:S04]  /*0910*/  ISETP.NE.U32.AND P0, PT, RZ, UR4, PT ;  /* 0x00000004ff007c0c */ /* 0x000fc8000bf05070 */
[----:B------:R-:W-:-:S13]  /*0920*/  ISETP.NE.AND.EX P0, PT, RZ, UR5, PT, P0 ;  /* 0x00000005ff007c0c */ /* 0x000fda000bf05300 */
[----:B------:R-:W-:Y:S05]  /*0930*/  @!P0 BRA `(.L_x_10) ;  /* 0x00000000000c8947 */ /* 0x000fea0003800000 */
[----:B01----:R-:W0:Y:S02]  /*0940*/  LDC.64 R2, c[0x0][0x590] ;  /* 0x00016400ff027b82 */ /* 0x003e240000000a00 */
[----:B0-----:R1:W5:Y:S01]  /*0950*/  LDG.E R2, desc[UR12][R2.64] ;  /* 0x0000000c02027981 */ /* 0x001362000c1e1900 */
[----:B------:R-:W-:Y:S05]  /*0960*/  BRA `(.L_x_9) ;  /* 0x0000000000047947 */ /* 0x000fea0003800000 */
.L_x_10:
[----:B01----:R-:W3:Y:S02]  /*0970*/  LDC R2, c[0x0][0x584] ;  /* 0x00016100ff027b82 */ /* 0x003ee40000000800 */
.L_x_9:
[----:B01----:R-:W0:Y:S08]  /*0980*/  LDC R3, c[0x0][0x3c4] ;  /* 0x0000f100ff037b82 */ /* 0x003e300000000800 */
[----:B------:R-:W1:Y:S01]  /*0990*/  LDC.64 R16, c[0x0][0x3c8] ;  /* 0x0000f200ff107b82 */ /* 0x000e620000000a00 */
[----:B0-----:R-:W-:-:S05]  /*09a0*/  VIADD R3, R3, 0x3f ;  /* 0x0000003f03037836 */ /* 0x001fca0000000000 */
[----:B------:R-:W-:-:S04]  /*09b0*/  SHF.R.S32.HI R12, RZ, 0x1f, R3 ;  /* 0x0000001fff0c7819 */ /* 0x000fc80000011403 */
[----:B------:R-:W-:-:S04]  /*09c0*/  LEA.HI R12, R12, R3, RZ, 0x6 ;  /* 0x000000030c0c7211 */ /* 0x000fc800078f30ff */
[----:B------:R-:W-:-:S05]  /*09d0*/  SHF.R.S32.HI R13, RZ, 0x6, R12 ;  /* 0x00000006ff0d7819 */ /* 0x000fca000001140c */
[----:B-1----:R-:W-:-:S04]  /*09e0*/  IMAD R12, R13, R16, RZ ;  /* 0x000000100d0c7224 */ /* 0x002fc800078e02ff */
[----:B------:R-:W-:Y:S01]  /*09f0*/  IMAD R3, R12, R17, RZ ;  /* 0x000000110c037224 */ /* 0x000fe200078e02ff */
[----:B------:R-:W-:Y:S06]  /*0a00*/  @!P1 BRA `(.L_x_11) ;  /* 0x00000000000c9947 */ /* 0x000fec0003800000 */
[----:B------:R-:W-:Y:S01]  /*0a10*/  UCGABAR_WAIT ;  /* 0x0000000000007dc7 */ /* 0x000fe20008000000 */
[----:B------:R-:W-:Y:S01]  /*0a20*/  CCTL.IVALL ;  /* 0x00000000ff00798f */ /* 0x000fe20002000000 */
[----:B------:R-:W-:Y:S05]  /*0a30*/  BRA `(.L_x_12) ;  /* 0x0000000000047947 */ /* 0x000fea0003800000 */
.L_x_11:
[----:B------:R-:W-:Y:S06]  /*0a40*/  BAR.SYNC.DEFER_BLOCKING 0x0 ;  /* 0x0000000000007b1d */ /* 0x000fec0000010000 */
.L_x_12:
[----:B------:R-:W-:-:S13]  /*0a50*/  ISETP.NE.AND P0, PT, R10, RZ, PT ;  /* 0x000000ff0a00720c */ /* 0x000fda0003f05270 */
[----:B------:R-:W-:Y:S05]  /*0a60*/  @!P0 BRA `(.L_x_13) ;  /* 0x0000003400308947 */ /* 0x000fea0003800000 */
[----:B------:R-:W-:-:S13]  /*0a70*/  ISETP.NE.AND P0, PT, R10, 0x1, PT ;  /* 0x000000010a00780c */ /* 0x000fda0003f05270 */
[----:B------:R-:W-:Y:S05]  /*0a80*/  @P0 EXIT ;  /* 0x000000000000094d */ /* 0x000fea0003800000 */
[----:B------:R-:W-:Y:S01]  /*0a90*/  ISETP.GE.AND P0, PT, R3, 0x1, PT ;  /* 0x000000010300780c */ /* 0x000fe20003f06270 */
[----:B------:R-:W-:Y:S01]  /*0aa0*/  UMOV UR4, URZ ;  /* 0x0000003f00047c82 */ /* 0x000fe20008000000 */
[----:B------:R-:W-:Y:S02]  /*0ab0*/  CS2R R54, SRZ ;  /* 0x0000000000367805 */ /* 0x000fe4000001ff00 */
[----:B------:R-:W-:Y:S02]  /*0ac0*/  CS2R R24, SRZ ;  /* 0x0000000000187805 */ /* 0x000fe4000001ff00 */
[----:B------:R-:W-:Y:S02]  /*0ad0*/  CS2R R26, SRZ ;  /* 0x00000000001a7805 */ /* 0x000fe4000001ff00 */
[----:B------:R-:W-:Y:S02]  /*0ae0*/  CS2R R28, SRZ ;  /* 0x00000000001c7805 */ /* 0x000fe4000001ff00 */
[----:B------:R-:W-:-:S02]  /*0af0*/  CS2R R30, SRZ ;  /* 0x00000000001e7805 */ /* 0x000fc4000001ff00 */
[----:B------:R-:W-:Y:S02]  /*0b00*/  CS2R R32, SRZ ;  /* 0x0000000000207805 */ /* 0x000fe4000001ff00 */
        /* <DEDUP_REMOVED lines=9> */
[----:B------:R-:W-:Y:S01]  /*0ba0*/  CS2R R52, SRZ ;  /* 0x0000000000347805 */ /* 0x000fe2000001ff00 */
[----:B------:R-:W-:Y:S06]  /*0bb0*/  @!P0 BRA `(.L_x_14) ;  /* 0x0000000000f88947 */ /* 0x000fec0003800000 */
[----:B------:R-:W-:-:S04]  /*0bc0*/  LOP3.LUT R7, R4, 0x1, RZ, 0xfc, !PT ;  /* 0x0000000104077812 */ /* 0x000fc800078efcff */
[----:B------:R-:W-:-:S13]  /*0bd0*/  ISETP.NE.AND P0, PT, R7, 0x3, PT ;  /* 0x000000030700780c */ /* 0x000fda0003f05270 */
[----:B------:R-:W-:Y:S05]  /*0be0*/  @!P0 BRA `(.L_x_15) ;  /* 0x0000000000048947 */ /* 0x000fea0003800000 */
[----:B------:R-:W-:Y:S01]  /*0bf0*/  BPT.TRAP 0x1 ;  /* 0x000000040000795c */ /* 0x000fe20000300000 */
.L_x_15:
[----:B------:R-:W0:Y:S01]  /*0c00*/  S2UR UR5, SR_CgaCtaId ;  /* 0x00000000000579c3 */ /* 0x000e220000008800 */
[----:B------:R-:W-:Y:S01]  /*0c10*/  SHF.L.U32 R7, RZ, 0x1f, RZ ;  /* 0x0000001fff077819 */ /* 0x000fe200000006ff */
[----:B------:R-:W-:Y:S02]  /*0c20*/  UMOV UR4, 0x400 ;  /* 0x0000040000047882 */ /* 0x000fe40000000000 */
[----:B0-----:R-:W-:-:S12]  /*0c30*/  ULEA UR4, UR5, UR4, 0x18 ;  /* 0x0000000405047291 */ /* 0x001fd8000f8ec03f */
.L_x_16:
[----:B0-----:R-:W-:-:S04]  /*0c40*/  IMAD.U32 R8, RZ, RZ, UR4 ;  /* 0x00000004ff087e24 */ /* 0x001fc8000f8e00ff */
[----:B------:R0:W1:Y:S03]  /*0c50*/  SYNCS.PHASECHK.TRANS64.TRYWAIT P0, [R8+URZ+0x38000], R7 ;  /* 0x03800007080075a7 */ /* 0x000066000800017f */
[----:B-1----:R-:W-:Y:S05]  /*0c60*/  @!P0 NANOSLEEP.SYNCS 0x989680 ;  /* 0x009896800000895d */ /* 0x002fea0003900000 */
[----:B------:R-:W1:Y:S02]  /*0c70*/  @!P0 SYNCS.PHASECHK.TRANS64 P0, [R8+URZ+0x38000], R7 ;  /* 0x03800007080085a7 */ /* 0x000e64000800007f */
[----:B-1----:R-:W-:Y:S05]  /*0c80*/  @!P0 BRA `(.L_x_16) ;  /* 0xfffffffc00ec8947 */ /* 0x002fea000383ffff */
[----:B------:R-:W-:Y:S01]  /*0c90*/  UIADD3 UR5, UR4, 0x1c000, URZ ;  /* 0x0001c00004057890 */ /* 0x000fe2000fffe03f */
[----:B------:R-:W-:Y:S01]  /*0ca0*/  WARPGROUP.ARRIVE ;  /* 0x00000000000079c5 */ /* 0x000fe20000000000 */
[----:B------:R-:W-:Y:S02]  /*0cb0*/  USHF.R.U32.HI UR4, URZ, 0x4, UR4 ;  /* 0x000000043f047899 */ /* 0x000fe40008011604 */
[----:B------:R-:W-:Y:S02]  /*0cc0*/  USHF.R.U32.HI UR5, URZ, 0x4, UR5 ;  /* 0x000000043f057899 */ /* 0x000fe40008011605 */
[----:B------:R-:W-:Y:S02]  /*0cd0*/  ULOP3.LUT UR4, UR4, 0x3fff, URZ, 0xc0, !UPT ;  /* 0x00003fff04047892 */ /* 0x000fe4000f8ec03f */
[----:B------:R-:W-:Y:S02]  /*0ce0*/  ULOP3.LUT UR5, UR5, 0x3fff, URZ, 0xc0, !UPT ;  /* 0x00003fff05057892 */ /* 0x000fe4000f8ec03f */
[----:B------:R-:W-:-:S02]  /*0cf0*/  ULOP3.LUT UR9, UR4, 0x10000, URZ, 0xfc, !UPT ;  /* 0x0001000004097892 */ /* 0x000fc4000f8efc3f */
[----:B------:R-:W-:Y:S01]  /*0d00*/  ULOP3.LUT UR8, UR5, 0x10000, URZ, 0xfc, !UPT ;  /* 0x0001000005087892 */ /* 0x000fe2000f8efc3f */
[----:B------:R-:W-:Y:S02]  /*0d10*/  UMOV UR7, 0x40000080 ;  /* 0x4000008000077882 */ /* 0x000fe40000000000 */
[----:B------:R-:W-:Y:S02]  /*0d20*/  UMOV UR5, 0x40000080 ;  /* 0x4000008000057882 */ /* 0x000fe40000000000 */
[----:B------:R-:W-:Y:S02]  /*0d30*/  UMOV UR4, UR9 ;  /* 0x0000000900047c82 */ /* 0x000fe40008000000 */
[----:B------:R-:W-:Y:S02]  /*0d40*/  UMOV UR6, UR8 ;  /* 0x0000000800067c82 */ /* 0x000fe40008000000 */
[----:B------:R-:W-:Y:S01]  /*0d50*/  HGMMA.64x64x8.F32.TF32 R24, gdesc[UR4], RZ, !UPT ;  /* 0x04e00000041879f0 */ /* 0x000fe2000c7028ff */
[----:B------:R-:W-:-:S02]  /*0d60*/  UIADD3 UR4, UR9, 0x2, URZ ;  /* 0x0000000209047890 */ /* 0x000fc4000fffe03f */
[----:B------:R-:W-:Y:S01]  /*0d70*/  UIADD3 UR6, UR8, 0x2, URZ ;  /* 0x0000000208067890 */ /* 0x000fe2000fffe03f */
[----:B------:R-:W-:Y:S01]  /*0d80*/  UMOV UR5, 0x40000080 ;  /* 0x4000008000057882 */ /* 0x000fe20000000000 */
[----:B------:R-:W-:-:S07]  /*0d90*/  UMOV UR7, 0x40000080 ;  /* 0x4000008000077882 */ /* 0x000fce0000000000 */
[----:B------:R-:W-:Y:S01]  /*0da0*/  HGMMA.64x64x8.F32.TF32 R24, gdesc[UR4], R24 ;  /* 0x04e00000041879f0 */ /* 0x000fe20008702818 */
[----:B------:R-:W-:Y:S02]  /*0db0*/  UIADD3 UR4, UR9, 0x4, URZ ;  /* 0x0000000409047890 */ /* 0x000fe4000fffe03f */
        /* <DEDUP_REMOVED lines=28> */
[----:B------:R-:W-:Y:S01]  /*0f80*/  HGMMA.64x64x8.F32.TF32 R24, gdesc[UR4], R24, gsb0 ;  /* 0x04e00000041879f0 */ /* 0x000fe20008002818 */
[----:B------:R-:W-:-:S05]  /*0f90*/  UMOV UR4, 0x1 ;  /* 0x0000000100047882 */ /* 0x000fca0000000000 */
.L_x_14:
[----:B0-----:R-:W-:-:S05]  /*0fa0*/  VIMNMX R8, R3, 0x1, PT ;  /* 0x0000000103087848 */ /* 0x001fca0003fe0100 */
[----:B------:R-:W-:-:S05]  /*0fb0*/  IMAD.IADD R7, R3, 0x1, -R8 ;  /* 0x0000000103077824 */ /* 0x000fca00078e0a08 */
[----:B------:R-:W-:-:S13]  /*0fc0*/  ISETP.GE.AND P0, PT, R7, 0x1, PT ;  /* 0x000000010700780c */ /* 0x000fda0003f06270 */
[----:B------:R-:W-:Y:S05]  /*0fd0*/  @!P0 BRA `(.L_x_17) ;  /* 0x00000004006c8947 */ /* 0x000fea0003800000 */
[----:B------:R-:W0:Y:S01]  /*0fe0*/  S2UR UR6, SR_CgaCtaId ;  /* 0x00000000000679c3 */ /* 0x000e220000008800 */
[----:B------:R-:W-:Y:S01]  /*0ff0*/  UMOV UR5, 0x400 ;  /* 0x0000040000057882 */ /* 0x000fe20000000000 */
[----:B------:R-:W-:Y:S01]  /*1000*/  LOP3.LUT R13, R4, 0x1, RZ, 0xfc, !PT ;  /* 0x00000001040d7812 */ /* 0x000fe200078efcff */
[----:B------:R-:W-:Y:S01]  /*1010*/  IMAD.MOV.U32 R12, RZ, RZ, RZ ;  /* 0x000000ffff0c7224 */ /* 0x000fe200078e00ff */
[----:B------:R-:W-:Y:S01]  /*1020*/  UISETP.NE.U32.AND UP0, UPT, UR4, URZ, UPT ;  /* 0x0000003f0400728c */ /* 0x000fe2000bf05070 */
[----:B------:R-:W-:Y:S02]  /*1030*/  IMAD.MOV.U32 R8, RZ, RZ, R7 ;  /* 0x000000ffff087224 */ /* 0x000fe400078e0007 */
[----:B------:R-:W-:Y:S01]  /*1040*/  IMAD.MOV.U32 R9, RZ, RZ, RZ ;  /* 0x000000ffff097224 */ /* 0x000fe200078e00ff */
[----:B0-----:R-:W-:-:S04]  /*1050*/  ULEA UR5, UR6, UR5, 0x18 ;  /* 0x0000000506057291 */ /* 0x001fc8000f8ec03f */
[----:B------:R-:W-:Y:S02]  /*1060*/  UIADD3 UR7, UR5, 0x1c000, URZ ;  /* 0x0001c00005077890 */ /* 0x000fe4000fffe03f */
[----:B------:R-:W-:Y:S02]  /*1070*/  USHF.R.U32.HI UR6, URZ, 0x4, UR5 ;  /* 0x000000043f067899 */ /* 0x000fe40008011605 */
[----:B------:R-:W-:Y:S02]  /*1080*/  USHF.R.U32.HI UR7, URZ, 0x4, UR7 ;  /* 0x000000043f077899 */ /* 0x000fe40008011607 */
[----:B------:R-:W-:Y:S02]  /*1090*/  ULOP3.LUT UR6, UR6, 0x3fff, URZ, 0xc0, !UPT ;  /* 0x00003fff06067892 */ /* 0x000fe4000f8ec03f */
[----:B------:R-:W-:Y:S02]  /*10a0*/  ULOP3.LUT UR7, UR7, 0x3fff, URZ, 0xc0, !UPT ;  /* 0x00003fff07077892 */ /* 0x000fe4000f8ec03f */
[----:B------:R-:W-:-:S02]  /*10b0*/  ULOP3.LUT UR14, UR6, 0x10000, URZ, 0xfc, !UPT ;  /* 0x00010000060e7892 */ /* 0x000fc4000f8efc3f */
[----:B------:R-:W-:-:S12]  /*10c0*/  ULOP3.LUT UR15, UR7, 0x10000, URZ, 0xfc, !UPT ;  /* 0x00010000070f7892 */ /* 0x000fd8000f8efc3f */
.L_x_22:
[----:B------:R-:W-:-:S13]  /*10d0*/  ISETP.NE.AND P1, PT, R13, 0x3, PT ;  /* 0x000000030d00780c */ /* 0x000fda0003f25270 */
[----:B------:R-:W-:Y:S05]  /*10e0*/  @!P1 BRA `(.L_x_18) ;  /* 0x0000000000049947 */ /* 0x000fea0003800000 */
[----:B------:R-:W-:Y:S01]  /*10f0*/  BPT.TRAP 0x1 ;  /* 0x000000040000795c */ /* 0x000fe20000300000 */
.L_x_18:
[----:B------:R-:W-:Y:S01]  /*1100*/  SHF.L.U32 R10, R12, 0x1f, RZ ;  /* 0x0000001f0c0a7819 */ /* 0x000fe200000006ff */
[----:B------:R-:W-:-:S12]  /*1110*/  ULEA UR6, UR4, UR5, 0x3 ;  /* 0x0000000504067291 */ /* 0x000fd8000f8e183f */
.L_x_19:
[----:B0-----:R-:W-:-:S04]  /*1120*/  IMAD.U32 R11, RZ, RZ, UR6 ;  /* 0x00000006ff0b7e24 */ /* 0x001fc8000f8e00ff */
[----:B------:R0:W1:Y:S03]  /*1130*/  SYNCS.PHASECHK.TRANS64.TRYWAIT P0, [R11+URZ+0x38000], R10 ;  /* 0x0380000a0b0075a7 */ /* 0x000066000800017f */
[----:B-1----:R-:W-:Y:S05]  /*1140*/  @!P0 NANOSLEEP.SYNCS 0x989680 ;  /* 0x009896800000895d */ /* 0x002fea0003900000 */
[----:B------:R-:W1:Y:S02]  /*1150*/  @!P0 SYNCS.PHASECHK.TRANS64 P0, [R11+URZ+0x38000], R10 ;  /* 0x0380000a0b0085a7 */ /* 0x000e64000800007f */
[----:B-1----:R-:W-:Y:S05]  /*1160*/  @!P0 BRA `(.L_x_19) ;  /* 0xfffffffc00ec8947 */ /* 0x002fea000383ffff */
[----:B------:R-:W-:Y:S01]  /*1170*/  ULEA UR6, UR4, UR14, 0xa ;  /* 0x0000000e04067291 */ /* 0x000fe2000f8e503f */
[----:B------:R-:W-:Y:S01]  /*1180*/  WARPGROUP.ARRIVE ;  /* 0x00000000000079c5 */ /* 0x000fe20000000000 */
[----:B------:R-:W-:Y:S01]  /*1190*/  ULEA UR7, UR4, UR15, 0xa ;  /* 0x0000000f04077291 */ /* 0x000fe2000f8e503f */
[----:B------:R-:W-:Y:S01]  /*11a0*/  UMOV UR9, 0x40000080 ;  /* 0x4000008000097882 */ /* 0x000fe20000000000 */
[----:B------:R-:W-:-:S03]  /*11b0*/  UMOV UR11, 0x40000080 ;  /* 0x40000080000b7882 */ /* 0x000fc60000000000 */
[----:B------:R-:W-:Y:S02]  /*11c0*/  UMOV UR8, UR6 ;  /* 0x0000000600087c82 */ /* 0x000fe40008000000 */
[----:B------:R-:W-:Y:S02]  /*11d0*/  UMOV UR10, UR7 ;  /* 0x00000007000a7c82 */ /* 0x000fe40008000000 */
[----:B------:R-:W-:Y:S01]  /*11e0*/  HGMMA.64x64x8.F32.TF32 R24, gdesc[UR8], R24, UP0 ;  /* 0x04e00000081879f0 */ /* 0x000fe2000bf02818 */
        /* <DEDUP_REMOVED lines=34> */
[----:B------:R-:W-:Y:S03]  /*1410*/  HGMMA.64x64x8.F32.TF32 R24, gdesc[UR8], R24, gsb0 ;  /* 0x04e00000081879f0 */ /* 0x000fe60008002818 */
[----:B------:R-:W-:Y:S02]  /*1420*/  WARPGROUP.DEPBAR.LE gsb0, 0x1 ;  /* 0x00008000000079c5 */ /* 0x000fe40000010100 */
[----:B------:R-:W-:Y:S05]  /*1430*/  @!P1 BRA `(.L_x_20) ;  /* 0x0000000000049947 */ /* 0x000fea0003800000 */
[----:B------:R-:W-:Y:S01]  /*1440*/  BPT.TRAP 0x1 ;  /* 0x000000040000795c */ /* 0x000fe20000300000 */
.L_x_20:
[----:B------:R-:W-:-:S13]  /*1450*/  ISETP.NE.AND P0, PT, R5, RZ, PT ;  /* 0x000000ff0500720c */ /* 0x000fda0003f05270 */
[----:B0-----:R-:W-:-:S05]  /*1460*/  @P0 LEA R10, R9, UR5, 0x3 ;  /* 0x00000005090a0c11 */ /* 0x001fca000f8e18ff */
[----:B------:R-:W-:-:S05]  /*1470*/  @P0 VIADD R11, R10, 0x38038 ;  /* 0x000380380a0b0836 */ /* 0x000fca0000000000 */
[----:B------:R-:W-:-:S04]  /*1480*/  @P0 PRMT R11, R6, 0x654, R11 ;  /* 0x00000654060b0816 */ /* 0x000fc8000000000b */
[----:B------:R0:W-:Y:S01]  /*1490*/  @P0 SYNCS.ARRIVE.TRANS64.RED.A1T0 RZ, [R11+URZ], RZ ;  /* 0x000000ff0bff09a7 */ /* 0x0001e2000810043f */
[----:B------:R-:W-:-:S13]  /*14a0*/  ISETP.GT.U32.AND P0, PT, R4, 0x1, PT ;  /* 0x000000010400780c */ /* 0x000fda0003f04070 */
[----:B0-----:R-:W-:Y:S05]  /*14b0*/  @P0 BRA `(.L_x_21) ;  /* 0x0000000000040947 */ /* 0x001fea0003800000 */
[----:B------:R-:W-:Y:S01]  /*14c0*/  BPT.TRAP 0x1 ;  /* 0x000000040000795c */ /* 0x000fe20000300000 */
.L_x_21:
[----:B------:R-:W-:Y:S01]  /*14d0*/  UIADD3 UR4, UR4, 0x1, URZ ;  /* 0x0000000104047890 */ /* 0x000fe2000fffe03f */
[C---:B------:R-:W-:Y:S01]  /*14e0*/  ISETP.GT.AND P1, PT, R8.reuse, 0x1, PT ;  /* 0x000000010800780c */ /* 0x040fe20003f24270 */
[----:B------:R-:W-:Y:S02]  /*14f0*/  VIADD R9, R9, 0x1 ;  /* 0x0000000109097836 */ /* 0x000fe40000000000 */
[----:B------:R-:W-:Y:S01]  /*1500*/  UISETP.NE.AND UP0, UPT, UR4, 0x7, UPT ;  /* 0x000000070400788c */ /* 0x000fe2000bf05270 */
[----:B------:R-:W-:Y:S02]  /*1510*/  VIADD R8, R8, 0xffffffff ;  /* 0xffffffff08087836 */ /* 0x000fe40000000000 */
[C---:B------:R-:W-:Y:S01]  /*1520*/  ISETP.NE.AND P0, PT, R9.reuse, 0x7, PT ;  /* 0x000000070900780c */ /* 0x040fe20003f05270 */
[----:B------:R-:W-:Y:S02]  /*1530*/  USEL UR6, URZ, 0x1, UP0 ;  /* 0x000000013f067887 */ /* 0x000fe40008000000 */
[----:B------:R-:W-:Y:S01]  /*1540*/  USEL UR4, UR4, URZ, UP0 ;  /* 0x0000003f04047287 */ /* 0x000fe20008000000 */
[----:B------:R-:W-:Y:S01]  /*1550*/  SEL R9, R9, RZ, P0 ;  /* 0x000000ff09097207 */ /* 0x000fe20000000000 */
[----:B------:R-:W-:-:S02]  /*1560*/  UPLOP3.LUT UP0, UPT, UPT, UPT, UPT, 0x80, 0x0 ;  /* 0x000000000000789c */ /* 0x000fc40003f0f070 */
[----:B------:R-:W-:Y:S01]  /*1570*/  LOP3.LUT R12, R12, UR6, RZ, 0x3c, !PT ;  /* 0x000000060c0c7c12 */ /* 0x000fe2000f8e3cff */
[----:B------:R-:W-:Y:S08]  /*1580*/  @P1 BRA `(.L_x_22) ;  /* 0xfffffff800d01947 */ /* 0x000ff0000383ffff */
.L_x_17:
[----:B------:R-:W-:Y:S01]  /*1590*/  ISETP.GE.AND P0, PT, R3, 0x1, PT ;  /* 0x000000010300780c */ /* 0x000fe20003f06270 */
[----:B------:R-:W-:-:S12]  /*15a0*/  WARPGROUP.DEPBAR.LE gsb0, 0x0 ;  /* 0x00008000000079c5 */ /* 0x000fd80000010000 */
[----:B------:R-:W-:Y:S05]  /*15b0*/  @!P0 BRA `(.L_x_23) ;  /* 0x00000000005c8947 */ /* 0x000fea0003800000 */
[----:B------:R-:W-:-:S04]  /*15c0*/  LOP3.LUT R3, R4, 0x1, RZ, 0xfc, !PT ;  /* 0x0000000104037812 */ /* 0x000fc800078efcff */
[----:B------:R-:W-:-:S13]  /*15d0*/  ISETP.NE.AND P0, PT, R3, 0x3, PT ;  /* 0x000000030300780c */ /* 0x000fda0003f05270 */
[----:B------:R-:W-:Y:S05]  /*15e0*/  @!P0 BRA `(.L_x_24) ;  /* 0x0000000000048947 */ /* 0x000fea0003800000 */
[----:B------:R-:W-:Y:S01]  /*15f0*/  BPT.TRAP 0x1 ;  /* 0x000000040000795c */ /* 0x000fe20000300000 */
.L_x_24:
[----:B------:R-:W-:Y:S01]  /*1600*/  ISETP.NE.AND P0, PT, R5, RZ, PT ;  /* 0x000000ff0500720c */ /* 0x000fe20003f05270 */
[----:B------:R-:W-:Y:S01]  /*1610*/  BSSY B0, `(.L_x_25) ;  /* 0x000000f000007945 */ /* 0x000fe20003800000 */
[----:B------:R-:W-:-:S11]  /*1620*/  ISETP.GT.U32.AND P1, PT, R4, 0x1, PT ;  /* 0x000000010400780c */ /* 0x000fd60003f24070 */
[----:B------:R-:W-:Y:S05]  /*1630*/  @!P0 BRA `(.L_x_26) ;  /* 0x0000000000308947 */ /* 0x000fea0003800000 */
[----:B------:R-:W0:Y:S01]  /*1640*/  S2R R8, SR_CgaCtaId ;  /* 0x0000000000087919 */ /* 0x000e220000008800 */
[----:B------:R-:W-:-:S04]  /*1650*/  IMAD.WIDE.U32 R4, R7, 0x24924925, RZ ;  /* 0x2492492507047825 */ /* 0x000fc800078e00ff */
[----:B------:R-:W-:-:S05]  /*1660*/  IMAD.IADD R3, R7, 0x1, -R5 ;  /* 0x0000000107037824 */ /* 0x000fca00078e0a05 */
[----:B------:R-:W-:-:S04]  /*1670*/  LEA.HI R3, R3, R5, RZ, 0x1f ;  /* 0x0000000503037211 */ /* 0x000fc800078ff8ff */
[----:B------:R-:W-:Y:S02]  /*1680*/  SHF.R.U32.HI R4, RZ, 0x2, R3 ;  /* 0x00000002ff047819 */ /* 0x000fe40000011603 */
[----:B------:R-:W-:-:S03]  /*1690*/  MOV R3, 0x400 ;  /* 0x0000040000037802 */ /* 0x000fc60000000f00 */
[----:B------:R-:W-:Y:S01]  /*16a0*/  IMAD R4, R4, -0x7, R7 ;  /* 0xfffffff904047824 */ /* 0x000fe200078e0207 */
[----:B0-----:R-:W-:-:S05]  /*16b0*/  LEA R3, R8, R3, 0x18 ;  /* 0x0000000308037211 */ /* 0x001fca00078ec0ff */
[----:B------:R-:W-:-:S04]  /*16c0*/  IMAD R4, R4, 0x8, R3 ;  /* 0x0000000804047824 */ /* 0x000fc800078e0203 */
[----:B------:R-:W-:-:S05]  /*16d0*/  VIADD R3, R4, 0x38038 ;  /* 0x0003803804037836 */ /* 0x000fca0000000000 */
[----:B------:R-:W-:-:S04]  /*16e0*/  PRMT R3, R6, 0x654, R3 ;  /* 0x0000065406037816 */ /* 0x000fc80000000003 */
[----:B------:R0:W-:Y:S03]  /*16f0*/  SYNCS.ARRIVE.TRANS64.RED.A1T0 RZ, [R3+URZ], RZ ;  /* 0x000000ff03ff79a7 */ /* 0x0001e6000810043f */
.L_x_26:
[----:B------:R-:W-:Y:S05]  /*1700*/  BSYNC B0 ;  /* 0x0000000000007941 */ /* 0x000fea0003800000 */
.L_x_25:
[----:B------:R-:W-:Y:S05]  /*1710*/  @P1 BRA `(.L_x_23) ;  /* 0x0000000000041947 */ /* 0x000fea0003800000 */
[----:B------:R-:W-:Y:S01]  /*1720*/  BPT.TRAP 0x1 ;  /* 0x000000040000795c */ /* 0x000fe20000300000 */
.L_x_23:
[----:B0-----:R-:W0:Y:S01]  /*1730*/  S2R R3, SR_TID.X ;  /* 0x0000000000037919 */ /* 0x001e220000002100 */
[----:B------:R-:W-:Y:S01]  /*1740*/  ULDC.64 UR4, c[0x0][0x280] ;  /* 0x0000a00000047ab9 */ /* 0x000fe20000000a00 */
[----:B------:R-:W1:Y:S01]  /*1750*/  S2R R6, SR_CTAID.Y ;  /* 0x0000000000067919 */ /* 0x000e620000002600 */
[----:B------:R-:W4:Y:S01]  /*1760*/  S2R R11, SR_CTAID.X ;  /* 0x00000000000b7919 */ /* 0x000f220000002500 */
[----:B0-----:R-:W-:-:S04]  /*1770*/  SHF.R.S32.HI R4, RZ, 0x1f, R3 ;  /* 0x0000001fff047819 */ /* 0x001fc80000011403 */
[----:B------:R-:W-:Y:S01]  /*1780*/  LEA.HI R4, R4, R3, RZ, 0x7 ;  /* 0x0000000304047211 */ /* 0x000fe200078f38ff */
[----:B-1----:R-:W-:-:S03]  /*1790*/  IMAD.SHL.U32 R6, R6, 0x40, RZ ;  /* 0x0000004006067824 */ /* 0x002fc600078e00ff */
[----:B------:R-:W-:Y:S02]  /*17a0*/  LOP3.LUT R4, R4, 0xffffff80, RZ, 0xc0, !PT ;  /* 0xffffff8004047812 */ /* 0x000fe400078ec0ff */
[----:B------:R-:W-:-:S03]  /*17b0*/  ISETP.GE.AND P0, PT, R6, UR5, PT ;  /* 0x0000000506007c0c */ /* 0x000fc6000bf06270 */
[----:B------:R-:W-:Y:S02]  /*17c0*/  IMAD.IADD R10, R3, 0x1, -R4 ;  /* 0x00000001030a7824 */ /* 0x000fe400078e0a04 */
[----:B----4-:R-:W-:-:S03]  /*17d0*/  IMAD.SHL.U32 R3, R11, 0x40, RZ ;  /* 0x000000400b037824 */ /* 0x010fc600078e00ff */
[----:B------:R-:W-:Y:S02]  /*17e0*/  SHF.R.S32.HI R9, RZ, 0x1f, R10 ;  /* 0x0000001fff097819 */ /* 0x000fe4000001140a */
[----:B------:R-:W-:Y:S02]  /*17f0*/  ISETP.GE.OR P0, PT, R3, UR4, P0 ;  /* 0x0000000403007c0c */ /* 0x000fe40008706670 */
[----:B------:R-:W-:-:S04]  /*1800*/  LEA.HI R4, R9, R10, RZ, 0x2 ;  /* 0x0000000a09047211 */ /* 0x000fc800078f10ff */
[--C-:B------:R-:W-:Y:S02]  /*1810*/  SHF.R.S32.HI R7, RZ, 0x2, R4.reuse ;  /* 0x00000002ff077819 */ /* 0x100fe40000011404 */
[----:B------:R-:W-:-:S04]  /*1820*/  SHF.R.S32.HI R8, RZ, 0x1f, R4 ;  /* 0x0000001fff087819 */ /* 0x000fc80000011404 */
[----:B------:R-:W-:-:S04]  /*1830*/  LEA.HI R8, R8, R7, RZ, 0x3 ;  /* 0x0000000708087211 */ /* 0x000fc800078f18ff */
[----:B------:R-:W-:Y:S01]  /*1840*/  LOP3.LUT R8, R8, 0xfffffff8, RZ, 0xc0, !PT ;  /* 0xfffffff808087812 */ /* 0x000fe200078ec0ff */
[----:B------:R-:W-:Y:S06]  /*1850*/  @P0 EXIT ;  /* 0x000000000000094d */ /* 0x000fec0003800000 */
[----:B------:R-:W0:Y:S01]  /*1860*/  LDC.64 R16, c[0x0][0x5d0] ;  /* 0x00017400ff107b82 */ /* 0x000e220000000a00 */
[----:B------:R-:W-:Y:S01]  /*1870*/  LOP3.LUT R5, R4, 0x7ffffffc, RZ, 0xc0, !PT ;  /* 0x7ffffffc04057812 */ /* 0x000fe200078ec0ff */
[----:B------:R-:W-:Y:S01]  /*1880*/  IMAD.IADD R4, R7, 0x1, -R8 ;  /* 0x0000000107047824 */ /* 0x000fe200078e0a08 */
[----:B------:R-:W-:Y:S02]  /*1890*/  LEA.HI R8, R9, R10, RZ, 0x5 ;  /* 0x0000000a09087211 */ /* 0x000fe400078f28ff */
[----:B---3-5:R-:W-:Y:S01]  /*18a0*/  FSETP.NEU.AND P1, PT, R2, RZ, PT ;  /* 0x000000ff0200720b */ /* 0x028fe20003f2d000 */
[----:B------:R-:W-:Y:S01]  /*18b0*/  IMAD.IADD R7, R10, 0x1, -R5 ;  /* 0x000000010a077824 */ /* 0x000fe200078e0a05 */
[----:B------:R-:W-:Y:S02]  /*18c0*/  SHF.R.S32.HI R5, RZ, 0x1f, R4 ;  /* 0x0000001fff057819 */ /* 0x000fe40000011404 */
[----:B------:R-:W-:Y:S01]  /*18d0*/  SHF.R.S32.HI R12, RZ, 0x5, R8 ;  /* 0x00000005ff0c7819 */ /* 0x000fe20000011408 */
[----:B------:R-:W-:-:S02]  /*18e0*/  IMAD.SHL.U32 R7, R7, 0x2, RZ ;  /* 0x0000000207077824 */ /* 0x000fc400078e00ff */
[----:B------:R-:W-:-:S03]  /*18f0*/  IMAD.WIDE R10, R11, 0x40, R4 ;  /* 0x000000400b0a7825 */ /* 0x000fc600078e0204 */
[----:B------:R-:W-:Y:S01]  /*1900*/  SHF.R.S32.HI R9, RZ, 0x1f, R7 ;  /* 0x0000001fff097819 */ /* 0x000fe20000011407 */
[----:B------:R-:W-:Y:S01]  /*1910*/  IMAD R5, R12, -0x10, -R3 ;  /* 0xfffffff00c057824 */ /* 0x000fe200078e0a03 */
[----:B------:R-:W-:Y:S01]  /*1920*/  IADD3 R8, P0, R6, R7, RZ ;  /* 0x0000000706087210 */ /* 0x000fe20007f1e0ff */
[----:B------:R-:W-:Y:S01]  /*1930*/  IMAD.WIDE R10, R12, 0x10, R10 ;  /* 0x000000100c0a7825 */ /* 0x000fe200078e020a */
[----:B------:R-:W-:Y:S02]  /*1940*/  IADD3 R3, -R7, UR5, -R6 ;  /* 0x0000000507037c10 */ /* 0x000fe4000fffe906 */
[----:B------:R-:W-:Y:S02]  /*1950*/  LEA.HI.X.SX32 R9, R6, R9, 0x1, P0 ;  /* 0x0000000906097211 */ /* 0x000fe400000f0eff */
[----:B------:R-:W-:Y:S01]  /*1960*/  IADD3 R4, R5, UR4, -R4 ;  /* 0x0000000405047c10 */ /* 0x000fe2000fffe804 */
[-C--:B0-----:R-:W-:Y:S01]  /*1970*/  IMAD R5, R11, R16.reuse, RZ ;  /* 0x000000100b057224 */ /* 0x081fe200078e02ff */
[----:B------:R-:W-:Y:S01]  /*1980*/  ISETP.GT.AND P0, PT, R3, RZ, PT ;  /* 0x000000ff0300720c */ /* 0x000fe20003f04270 */
[----:B------:R-:W-:-:S03]  /*1990*/  IMAD.WIDE.U32 R12, R10, R16, R8 ;  /* 0x000000100a0c7225 */ /* 0x000fc600078e0008 */
[----:B------:R-:W-:Y:S01]  /*19a0*/  ISETP.GT.AND P3, PT, R4, RZ, P0 ;  /* 0x000000ff0400720c */ /* 0x000fe20000764270 */
[----:B------:R-:W-:Y:S01]  /*19b0*/  IMAD R19, R10, R17, R5 ;  /* 0x000000110a137224 */ /* 0x000fe200078e0205 */
[C---:B------:R-:W-:Y:S01]  /*19c0*/  SHF.L.U64.HI R5, R16.reuse, 0x3, R17 ;  /* 0x0000000310057819 */ /* 0x040fe20000010211 */
[----:B------:R-:W-:Y:S02]  /*19d0*/  IMAD.SHL.U32 R16, R16, 0x8, RZ ;  /* 0x0000000810107824 */ /* 0x000fe400078e00ff */
[----:B------:R-:W-:Y:S01]  /*19e0*/  IMAD.IADD R19, R13, 0x1, R19 ;  /* 0x000000010d137824 */ /* 0x000fe200078e0213 */
[----:B------:R-:W-:Y:S07]  /*19f0*/  @!P1 BRA `(.L_x_27) ;  /* 0x0000001800649947 */ /* 0x000fee0003800000 */
[----:B------:R-:W-:Y:S01]  /*1a00*/  ULDC.64 UR6, c[0x0][0x5b0] ;  /* 0x00016c0000067ab9 */ /* 0x000fe20000000a00 */
[----:B------:R-:W-:Y:S01]  /*1a10*/  ULDC.64 UR8, c[0x0][0x5a8] ;  /* 0x00016a0000087ab9 */ /* 0x000fe20000000a00 */
[----:B------:R-:W-:Y:S01]  /*1a20*/  IMAD R17, R11, UR6, RZ ;  /* 0x000000060b117c24 */ /* 0x000fe2000f8e02ff */
[----:B------:R-:W-:Y:S01]  /*1a30*/  ULDC.64 UR4, c[0x0][0x5c8] ;  /* 0x0001720000047ab9 */ /* 0x000fe20000000a00 */
[----:B------:R-:W-:-:S04]  /*1a40*/  IMAD.WIDE.U32 R14, R10, UR6, R8 ;  /* 0x000000060a0e7c25 */ /* 0x000fc8000f8e0008 */
[----:B------:R-:W-:Y:S01]  /*1a50*/  IMAD R17, R10, UR7, R17 ;  /* 0x000000070a117c24 */ /* 0x000fe2000f8e0211 */
[----:B------:R-:W-:-:S03]  /*1a60*/  LEA R6, P1, R14, UR8, 0x2 ;  /* 0x000000080e067c11 */ /* 0x000fc6000f8210ff */
[----:B------:R-:W-:-:S05]  /*1a70*/  IMAD.IADD R7, R15, 0x1, R17 ;  /* 0x000000010f077824 */ /* 0x000fca00078e0211 */
[----:B------:R-:W-:-:S05]  /*1a80*/  LEA.HI.X R7, R14, UR9, R7, 0x2, P1 ;  /* 0x000000090e077c11 */ /* 0x000fca00088f1407 */
[----:B------:R-:W3:Y:S01]  /*1a90*/  @P3 LDG.E.LTC128B R18, desc[UR12][R6.64] ;  /* 0x0000000c06123981 */ /* 0x000ee2000c1e1920 */
[C---:B------:R-:W-:Y:S01]  /*1aa0*/  LEA R14, P4, R12.reuse, UR4, 0x2 ;  /* 0x000000040c0e7c11 */ /* 0x040fe2000f8810ff */
[----:B------:R-:W-:Y:S01]  /*1ab0*/  BSSY B0, `(.L_x_28) ;  /* 0x000000b000007945 */ /* 0x000fe20003800000 */
[----:B------:R-:W-:Y:S02]  /*1ac0*/  ISETP.GT.AND P1, PT, R3, 0x1, PT ;  /* 0x000000010300780c */ /* 0x000fe40003f24270 */
[----:B------:R-:W-:Y:S02]  /*1ad0*/  LEA.HI.X R15, R12, UR5, R19, 0x2, P4 ;  /* 0x000000050c0f7c11 */ /* 0x000fe4000a0f1413 */
[----:B------:R-:W-:Y:S02]  /*1ae0*/  ISETP.GT.AND P2, PT, R4, RZ, P1 ;  /* 0x000000ff0400720c */ /* 0x000fe40000f44270 */
[----:B---3--:R-:W-:-:S05]  /*1af0*/  LOP3.LUT R13, R18, 0xffffe000, RZ, 0xc0, !PT ;  /* 0xffffe000120d7812 */ /* 0x008fca00078ec0ff */
[----:B------:R-:W-:-:S04]  /*1b00*/  FMUL R13, R13, R2 ;  /* 0x000000020d0d7220 */ /* 0x000fc80000400000 */
[----:B--2---:R-:W-:-:S05]  /*1b10*/  FFMA R13, R24, R0, R13 ;  /* 0x00000000180d7223 */ /* 0x004fca000000000d */
[----:B------:R-:W-:-:S05]  /*1b20*/  F2FP.TF32.F32.PACK_B R13, R13 ;  /* 0x0000000dff0d723e */ /* 0x000fca00024050ff */
[----:B------:R0:W-:Y:S01]  /*1b30*/  @P3 STG.E desc[UR12][R14.64], R13 ;  /* 0x0000000d0e003986 */ /* 0x0001e2000c10190c */
[----:B------:R-:W-:Y:S05]  /*1b40*/  @!P2 BRA `(.L_x_29) ;  /* 0x000000000004a947 */ /* 0x000fea0003800000 */
[----:B------:R1:W5:Y:S02]  /*1b50*/  LDG.E.LTC128B R18, desc[UR12][R6.64+0x4] ;  /* 0x0000040c06127981 */ /* 0x000364000c1e1920 */
.L_x_29:
[----:B------:R-:W-:Y:S05]  /*1b60*/  BSYNC B0 ;  /* 0x0000000000007941 */ /* 0x000fea0003800000 */
.L_x_28:
[----:B------:R-:W-:Y:S01]  /*1b70*/  USHF.L.U32 UR5, UR6, 0x3, URZ ;  /* 0x0000000306057899 */ /* 0x000fe2000800063f */
[----:B-----5:R-:W-:Y:S01]  /*1b80*/  LOP3.LUT R11, R18, 0xffffe000, RZ, 0xc0, !PT ;  /* 0xffffe000120b7812 */ /* 0x020fe200078ec0ff */
[----:B------:R-:W-:Y:S01]  /*1b90*/  USHF.L.U64.HI UR4, UR6, 0x3, UR7 ;  /* 0x0000000306047899 */ /* 0x000fe20008010207 */
[----:B------:R-:W-:-:S03]  /*1ba0*/  ISETP.GT.AND P0, PT, R4, 0x8, P0 ;  /* 0x000000080400780c */ /* 0x000fc60000704270 */
[----:B------:R-:W-:Y:S02]  /*1bb0*/  IMAD.U32 R12, RZ, RZ, UR5 ;  /* 0x00000005ff0c7e24 */ /* 0x000fe4000f8e00ff */
[----:B0-----:R-:W-:Y:S02]  /*1bc0*/  IMAD.U32 R13, RZ, RZ, UR4 ;  /* 0x00000004ff0d7e24 */ /* 0x001fe4000f8e00ff */
[----:B------:R-:W-:-:S04]  /*1bd0*/  IMAD.WIDE.U32 R12, R10, UR6, R12 ;  /* 0x000000060a0c7c25 */ /* 0x000fc8000f8e000c */
[----:B------:R-:W-:Y:S01]  /*1be0*/  FMUL R10, R11, R2 ;  /* 0x000000020b0a7220 */ /* 0x000fe20000400000 */
[----:B------:R-:W-:-:S03]  /*1bf0*/  IADD3 R11, P3, R8, R12, RZ ;  /* 0x0000000c080b7210 */ /* 0x000fc60007f7e0ff */
[----:B------:R-:W-:Y:S01]  /*1c00*/  FFMA R25, R25, R0, R10 ;  /* 0x0000000019197223 */ /* 0x000fe2000000000a */
[----:B------:R-:W-:Y:S01]  /*1c10*/  @P2 IMAD.MOV.U32 R10, RZ, RZ, R14 ;  /* 0x000000ffff0a2224 */ /* 0x000fe200078e000e */
[----:B------:R-:W-:Y:S02]  /*1c20*/  IADD3.X R12, R9, R17, R13, P3, !PT ;  /* 0x00000011090c7210 */ /* 0x000fe40001ffe40d */
[C---:B------:R-:W-:Y:S02]  /*1c30*/  LEA R8, P3, R11.reuse, UR8, 0x2 ;  /* 0x000000080b087c11 */ /* 0x040fe4000f8610ff */
[----:B------:R-:W-:Y:S02]  /*1c40*/  F2FP.TF32.F32.PACK_B R25, R25 ;  /* 0x00000019ff19723e */ /* 0x000fe400024050ff */
[----:B------:R-:W-:Y:S01]  /*1c50*/  LEA.HI.X R9, R11, UR9, R12, 0x2, P3 ;  /* 0x000000090b097c11 */ /* 0x000fe200098f140c */
[----:B------:R-:W-:-:S05]  /*1c60*/  @P2 IMAD.MOV.U32 R11, RZ, RZ, R15 ;  /* 0x000000ffff0b2224 */ /* 0x000fca00078e000f */
[----:B------:R0:W-:Y:S04]  /*1c70*/  @P2 STG.E desc[UR12][R10.64+0x4], R25 ;  /* 0x000004190a002986 */ /* 0x0001e8000c10190c */
[----:B------:R-:W2:Y:S01]  /*1c80*/  @P0 LDG.E.LTC128B R18, desc[UR12][R8.64] ;  /* 0x0000000c08120981 */ /* 0x000ea2000c1e1920 */
[C---:B------:R-:W-:Y:S01]  /*1c90*/  SHF.L.U64.HI R5, R16.reuse, 0x2, R5 ;  /* 0x0000000210057819 */ /* 0x040fe20000010205 */
[----:B------:R-:W-:Y:S01]  /*1ca0*/  BSSY B0, `(.L_x_30) ;  /* 0x000000b000007945 */ /* 0x000fe20003800000 */
[----:B------:R-:W-:Y:S02]  /*1cb0*/  LEA R16, P2, R16, R14, 0x2 ;  /* 0x0000000e10107211 */ /* 0x000fe400078410ff */
[----:B------:R-:W-:-:S03]  /*1cc0*/  ISETP.GT.AND P1, PT, R4, 0x8, P1 ;  /* 0x000000080400780c */ /* 0x000fc60000f24270 */
[----:B------:R-:W-:Y:S01]  /*1cd0*/  IMAD.X R17, R5, 0x1, R15, P2 ;  /* 0x0000000105117824 */ /* 0x000fe200010e060f */
[----:B--2---:R-:W-:-:S05]  /*1ce0*/  LOP3.LUT R13, R18, 0xffffe000, RZ, 0xc0, !PT ;  /* 0xffffe000120d7812 */ /* 0x004fca00078ec0ff */
[----:B------:R-:W-:-:S04]  /*1cf0*/  FMUL R13, R13, R2 ;  /* 0x000000020d0d7220 */ /* 0x000fc80000400000 */
[----:B------:R-:W-:-:S05]  /*1d00*/  FFMA R13, R26, R0, R13 ;  /* 0x000000001a0d7223 */ /* 0x000fca000000000d */
[----:B------:R-:W-:-:S05]  /*1d10*/  F2FP.TF32.F32.PACK_B R13, R13 ;  /* 0x0000000dff0d723e */ /* 0x000fca00024050ff */
[----:B------:R0:W-:Y:S01]  /*1d20*/  @P0 STG.E desc[UR12][R16.64], R13 ;  /* 0x0000000d10000986 */ /* 0x0001e2000c10190c */
[----:B------:R-:W-:Y:S05]  /*1d30*/  @!P1 BRA `(.L_x_31) ;  /* 0x0000000000049947 */ /* 0x000fea0003800000 */
[----:B------:R2:W5:Y:S02]  /*1d40*/  LDG.E.LTC128B R18, desc[UR12][R8.64+0x4] ;  /* 0x0000040c08127981 */ /* 0x000564000c1e1920 */
.L_x_31:
[----:B------:R-:W-:Y:S05]  /*1d50*/  BSYNC B0 ;  /* 0x0000000000007941 */ /* 0x000fea0003800000 */
.L_x_30:
[----:B-----5:R-:W-:Y:S01]  /*1d60*/  LOP3.LUT R5, R18, 0xffffe000, RZ, 0xc0, !PT ;  /* 0xffffe00012057812 */ /* 0x020fe200078ec0ff */
[----:B0-----:R-:W-:Y:S01]  /*1d70*/  @P1 IMAD.MOV.U32 R11, RZ, RZ, R17 ;  /* 0x000000ffff0b1224 */ /* 0x001fe200078e0011 */
[----:B------:R-:W-:Y:S01]  /*1d80*/  ISETP.GT.AND P0, PT, R3, 0x8, PT ;  /* 0x000000080300780c */ /* 0x000fe20003f04270 */
[----:B------:R-:W-:Y:S02]  /*1d90*/  BSSY B0, `(.L_x_32) ;  /* 0x0000009000007945 */ /* 0x000fe40003800000 */
[----:B------:R-:W-:Y:S01]  /*1da0*/  FMUL R10, R5, R2 ;  /* 0x00000002050a7220 */ /* 0x000fe20000400000 */
[----:B------:R-:W-:-:S03]  /*1db0*/  ISETP.GT.AND P2, PT, R4, RZ, P0 ;  /* 0x000000ff0400720c */ /* 0x000fc60000744270 */
[----:B------:R-:W-:Y:S01]  /*1dc0*/  FFMA R27, R27, R0, R10 ;  /* 0x000000001b1b7223 */ /* 0x000fe2000000000a */
[----:B------:R-:W-:-:S04]  /*1dd0*/  @P1 IMAD.MOV.U32 R10, RZ, RZ, R16 ;  /* 0x000000ffff0a1224 */ /* 0x000fc800078e0010 */
[----:B------:R-:W-:-:S05]  /*1de0*/  F2FP.TF32.F32.PACK_B R27, R27 ;  /* 0x0000001bff1b723e */ /* 0x000fca00024050ff */
[----:B------:R0:W-:Y:S01]  /*1df0*/  @P1 STG.E desc[UR12][R10.64+0x4], R27 ;  /* 0x0000041b0a001986 */ /* 0x0001e2000c10190c */
[----:B------:R-:W-:Y:S05]  /*1e00*/  @!P2 BRA `(.L_x_33) ;  /* 0x000000000004a947 */ /* 0x000fea0003800000 */
[----:B------:R3:W5:Y:S02]  /*1e10*/  LDG.E.LTC128B R18, desc[UR12][R6.64+0x20] ;  /* 0x0000200c06127981 */ /* 0x000764000c1e1920 */
.L_x_33:
[----:B------:R-:W-:Y:S05]  /*1e20*/  BSYNC B0 ;  /* 0x0000000000007941 */ /* 0x000fea0003800000 */
.L_x_32:
[----:B-----5:R-:W-:Y:S01]  /*1e30*/  LOP3.LUT R5, R18, 0xffffe000, RZ, 0xc0, !PT ;  /* 0xffffe00012057812 */ /* 0x020fe200078ec0ff */
[----:B0-----:R-:W-:Y:S01]  /*1e40*/  @P2 IMAD.MOV.U32 R10, RZ, RZ, R14 ;  /* 0x000000ffff0a2224 */ /* 0x001fe200078e000e */
[----:B------:R-:W-:Y:S01]  /*1e50*/  ISETP.GT.AND P1, PT, R3, 0x9, PT ;  /* 0x000000090300780c */ /* 0x000fe20003f24270 */
[----:B------:R-:W-:Y:S01]  /*1e60*/  @P2 IMAD.MOV.U32 R11, RZ, RZ, R15 ;  /* 0x000000ffff0b2224 */ /* 0x000fe200078e000f */
[----:B------:R-:W-:Y:S01]  /*1e70*/  BSSY B0, `(.L_x_34) ;  /* 0x0000008000007945 */ /* 0x000fe20003800000 */
[----:B------:R-:W-:Y:S01]  /*1e80*/  FMUL R5, R5, R2 ;  /* 0x0000000205057220 */ /* 0x000fe20000400000 */
[----:B------:R-:W-:-:S03]  /*1e90*/  ISETP.GT.AND P3, PT, R4, RZ, P1 ;  /* 0x000000ff0400720c */ /* 0x000fc60000f64270 */
[----:B------:R-:W-:-:S05]  /*1ea0*/  FFMA R5, R28, R0, R5 ;  /* 0x000000001c057223 */ /* 0x000fca0000000005 */
[----:B------:R-:W-:-:S05]  /*1eb0*/  F2FP.TF32.F32.PACK_B R5, R5 ;  /* 0x00000005ff05723e */ /* 0x000fca00024050ff */
[----:B------:R0:W-:Y:S01]  /*1ec0*/  @P2 STG.E desc[UR12][R10.64+0x20], R5 ;  /* 0x000020050a002986 */ /* 0x0001e2000c10190c */
[----:B------:R-:W-:Y:S05]  /*1ed0*/  @!P3 BRA `(.L_x_35) ;  /* 0x000000000004b947 */ /* 0x000fea0003800000 */
[----:B------:R4:W5:Y:S02]  /*1ee0*/  LDG.E.LTC128B R18, desc[UR12][R6.64+0x24] ;  /* 0x0000240c06127981 */ /* 0x000964000c1e1920 */
.L_x_35:
[----:B------:R-:W-:Y:S05]  /*1ef0*/  BSYNC B0 ;  /* 0x0000000000007941 */ /* 0x000fea0003800000 */
.L_x_34:
[----:B0----5:R-:W-:Y:S01]  /*1f00*/  LOP3.LUT R5, R18, 0xffffe000, RZ, 0xc0, !PT ;  /* 0xffffe00012057812 */ /* 0x021fe200078ec0ff */
[----:B------:R-:W-:Y:S01]  /*1f10*/  @P3 IMAD.MOV.U32 R11, RZ, RZ, R15 ;  /* 0x000000ffff0b3224 */ /* 0x000fe200078e000f */
[----:B------:R-:W-:Y:S01]  /*1f20*/  ISETP.GT.AND P0, PT, R4, 0x8, P0 ;  /* 0x000000080400780c */ /* 0x000fe20000704270 */
[----:B------:R-:W-:Y:S02]  /*1f30*/  BSSY B0, `(.L_x_36) ;  /* 0x0000008000007945 */ /* 0x000fe40003800000 */
[----:B------:R-:W-:-:S04]  /*1f40*/  FMUL R10, R5, R2 ;  /* 0x00000002050a7220 */ /* 0x000fc80000400000 */
[----:B------:R-:W-:Y:S01]  /*1f50*/  FFMA R29, R29, R0, R10 ;  /* 0x000000001d1d7223 */ /* 0x000fe2000000000a */
[----:B------:R-:W-:-:S04]  /*1f60*/  @P3 IMAD.MOV.U32 R10, RZ, RZ, R14 ;  /* 0x000000ffff0a3224 */ /* 0x000fc800078e000e */
[----:B------:R-:W-:-:S05]  /*1f70*/  F2FP.TF32.F32.PACK_B R29, R29 ;  /* 0x0000001dff1d723e */ /* 0x000fca00024050ff */
[----:B------:R0:W-:Y:S01]  /*1f80*/  @P3 STG.E desc[UR12][R10.64+0x24], R29 ;  /* 0x0000241d0a003986 */ /* 0x0001e2000c10190c */
[----:B------:R-:W-:Y:S05]  /*1f90*/  @!P0 BRA `(.L_x_37) ;  /* 0x0000000000048947 */ /* 0x000fea0003800000 */
[----:B------:R0:W5:Y:S02]  /*1fa0*/  LDG.E.LTC128B R18, desc[UR12][R8.64+0x20] ;  /* 0x0000200c08127981 */ /* 0x000164000c1e1920 */
.L_x_37:
[----:B------:R-:W-:Y:S05]  /*1fb0*/  BSYNC B0 ;  /* 0x0000000000007941 */ /* 0x000fea0003800000 */
.L_x_36:
[----:B-----5:R-:W-:Y:S01]  /*1fc0*/  LOP3.LUT R5, R18, 0xffffe000, RZ, 0xc0, !PT ;  /* 0xffffe00012057812 */ /* 0x020fe200078ec0ff */
[----:B0-----:R-:W-:Y:S01]  /*1fd0*/  @P0 IMAD.MOV.U32 R10, RZ, RZ, R16 ;  /* 0x000000ffff0a0224 */ /* 0x001fe200078e0010 */
[----:B------:R-:W-:Y:S01]  /*1fe0*/  ISETP.GT.AND P1, PT, R4, 0x8, P1 ;  /* 0x000000080400780c */ /* 0x000fe20000f24270 */
[----:B------:R-:W-:Y:S01]  /*1ff0*/  @P0 IMAD.MOV.U32 R11, RZ, RZ, R17 ;  /* 0x000000ffff0b0224 */ /* 0x000fe200078e0011 */
[----:B------:R-:W-:Y:S01]  /*2000*/  BSSY B0, `(.L_x_38) ;  /* 0x0000007000007945 */ /* 0x000fe20003800000 */
[----:B------:R-:W-:-:S04]  /*2010*/  FMUL R5, R5, R2 ;  /* 0x0000000205057220 */ /* 0x000fc80000400000 */
[----:B------:R-:W-:-:S05]  /*2020*/  FFMA R5, R30, R0, R5 ;  /* 0x000000001e057223 */ /* 0x000fca0000000005 */
[----:B------:R-:W-:-:S05]  /*2030*/  F2FP.TF32.F32.PACK_B R5, R5 ;  /* 0x00000005ff05723e */ /* 0x000fca00024050ff */
[----:B------:R0:W-:Y:S01]  /*2040*/  @P0 STG.E desc[UR12][R10.64+0x20], R5 ;  /* 0x000020050a000986 */ /* 0x0001e2000c10190c */
[----:B------:R-:W-:Y:S05]  /*2050*/  @!P1 BRA `(.L_x_39) ;  /* 0x0000000000049947 */ /* 0x000fea0003800000 */
[----:B------:R0:W5:Y:S02]  /*2060*/  LDG.E.LTC128B R18, desc[UR12][R8.64+0x24] ;  /* 0x0000240c08127981 */ /* 0x000164000c1e1920 */
.L_x_39:
[----:B------:R-:W-:Y:S05]  /*2070*/  BSYNC B0 ;  /* 0x0000000000007941 */ /* 0x000fea0003800000 */
.L_x_38:
[----:B0----5:R-:W-:Y:S01]  /*2080*/  LOP3.LUT R5, R18, 0xffffe000, RZ, 0xc0, !PT ;  /* 0xffffe00012057812 */ /* 0x021fe200078ec0ff */
[----:B------:R-:W-:Y:S01]  /*2090*/  @P1 IMAD.MOV.U32 R11, RZ, RZ, R17 ;  /* 0x000000ffff0b1224 */ /* 0x000fe200078e0011 */
        /* <DEDUP_REMOVED lines=10> */
.L_x_41:
[----:B------:R-:W-:Y:S05]  /*2140*/  BSYNC B0 ;  /* 0x0000000000007941 */ /* 0x000fea0003800000 */
.L_x_40:
        /* <DEDUP_REMOVED lines=12> */
.L_x_43:
[----:B------:R-:W-:Y:S05]  /*2210*/  BSYNC B0 ;  /* 0x0000000000007941 */ /* 0x000fea0003800000 */
.L_x_42:
        /* <DEDUP_REMOVED lines=11> */
.L_x_45:
[----:B------:R-:W-:Y:S05]  /*22d0*/  BSYNC B0 ;  /* 0x0000000000007941 */ /* 0x000fea0003800000 */
.L_x_44:
        /* <DEDUP_REMOVED lines=11> */
.L_x_47:
[----:B------:R-:W-:Y:S05]  /*2390*/  BSYNC B0 ;  /* 0x0000000000007941 */ /* 0x000fea0003800000 */
.L_x_46:
        /* <DEDUP_REMOVED lines=12> */
.L_x_49:
[----:B------:R-:W-:Y:S05]  /*2460*/  BSYNC B0 ;  /* 0x0000000000007941 */ /* 0x000fea0003800000 */
.L_x_48:
        /* <DEDUP_REMOVED lines=12> */
.L_x_51:
[----:B------:R-:W-:Y:S05]  /*2530*/  BSYNC B0 ;  /* 0x0000000000007941 */ /* 0x000fea0003800000 */
.L_x_50:
        /* <DEDUP_REMOVED lines=11> */
.L_x_53:
[----:B------:R-:W-:Y:S05]  /*25f0*/  BSYNC B0 ;  /* 0x0000000000007941 */ /* 0x000fea0003800000 */
.L_x_52:
        /* <DEDUP_REMOVED lines=11> */
.L_x_55:
[----:B------:R-:W-:Y:S05]  /*26b0*/  BSYNC B0 ;  /* 0x0000000000007941 */ /* 0x000fea0003800000 */
.L_x_54:
        /* <DEDUP_REMOVED lines=12> */
.L_x_57:
[----:B------:R-:W-:Y:S05]  /*2780*/  BSYNC B0 ;  /* 0x0000000000007941 */ /* 0x000fea0003800000 */
.L_x_56:
        /* <DEDUP_REMOVED lines=12> */
.L_x_59:
[----:B------:R-:W-:Y:S05]  /*2850*/  BSYNC B0 ;  /* 0x0000000000007941 */ /* 0x000fea0003800000 */
.L_x_58:
        /* <DEDUP_REMOVED lines=11> */
.L_x_61:
[----:B------:R-:W-:Y:S05]  /*2910*/  BSYNC B0 ;  /* 0x0000000000007941 */ /* 0x000fea0003800000 */
.L_x_60:
        /* <DEDUP_REMOVED lines=11> */
.L_x_63:
[----:B------:R-:W-:Y:S05]  /*29d0*/  BSYNC B0 ;  /* 0x0000000000007941 */ /* 0x000fea0003800000 */
.L_x_62:
        /* <DEDUP_REMOVED lines=12> */
.L_x_65:
[----:B------:R-:W-:Y:S05]  /*2aa0*/  BSYNC B0 ;  /* 0x0000000000007941 */ /* 0x000fea0003800000 */
.L_x_64:
        /* <DEDUP_REMOVED lines=12> */
.L_x_67:
[----:B------:R-:W-:Y:S05]  /*2b70*/  BSYNC B0 ;  /* 0x0000000000007941 */ /* 0x000fea0003800000 */
.L_x_66:
        /* <DEDUP_REMOVED lines=11> */
.L_x_69:
[----:B------:R-:W-:Y:S05]  /*2c30*/  BSYNC B0 ;  /* 0x0000000000007941 */ /* 0x000fea0003800000 */
.L_x_68:
        /* <DEDUP_REMOVED lines=11> */
.L_x_71:
[----:B------:R-:W-:Y:S05]  /*2cf0*/  BSYNC B0 ;  /* 0x0000000000007941 */ /* 0x000fea0003800000 */
.L_x_70:
        /* <DEDUP_REMOVED lines=12> */
.L_x_73:
[----:B------:R-:W-:Y:S05]  /*2dc0*/  BSYNC B0 ;  /* 0x0000000000007941 */ /* 0x000fea0003800000 */
.L_x_72:
        /* <DEDUP_REMOVED lines=12> */
.L_x_75:
[----:B------:R-:W-:Y:S05]  /*2e90*/  BSYNC B0 ;  /* 0x0000000000007941 */ /* 0x000fea0003800000 */
.L_x_74:
        /* <DEDUP_REMOVED lines=11> */
.L_x_77:
[----:B------:R-:W-:Y:S05]  /*2f50*/  BSYNC B0 ;  /* 0x0000000000007941 */ /* 0x000fea0003800000 */
.L_x_76:
        /* <DEDUP_REMOVED lines=11> */
.L_x_79:
[----:B------:R-:W-:Y:S05]  /*3010*/  BSYNC B0 ;  /* 0x0000000000007941 */ /* 0x000fea0003800000 */
.L_x_78:
        /* <DEDUP_REMOVED lines=12> */
.L_x_81:
[----:B------:R-:W-:Y:S05]  /*30e0*/  BSYNC B0 ;  /* 0x0000000000007941 */ /* 0x000fea0003800000 */
.L_x_80:
        /* <DEDUP_REMOVED lines=12> */
.L_x_83:
[----:B------:R-:W-:Y:S05]  /*31b0*/  BSYNC B0 ;  /* 0x0000000000007941 */ /* 0x000fea0003800000 */
.L_x_82:
[----:B-----5:R-:W-:Y:S01]  /*31c0*/  LOP3.LUT R3, R18, 0xffffe000, RZ, 0xc0, !PT ;  /* 0xffffe00012037812 */ /* 0x020fe200078ec0ff */
[----:B------:R-:W-:Y:S01]  /*31d0*/  BSSY B0, `(.L_x_84) ;  /* 0x0000008000007945 */ /* 0x000fe20003800000 */
[----:B------:R-:W-:-:S03]  /*31e0*/  ISETP.GT.AND P0, PT, R4, 0x8, P0 ;  /* 0x000000080400780c */ /* 0x000fc60000704270 */
[----:B01-34-:R-:W-:-:S04]  /*31f0*/  FMUL R6, R3, R2 ;  /* 0x0000000203067220 */ /* 0x01bfc80000400000 */
[----:B------:R-:W-:-:S05]  /*3200*/  FFMA R53, R53, R0, R6 ;  /* 0x0000000035357223 */ /* 0x000fca0000000006 */
[----:B------:R-:W-:-:S05]  /*3210*/  F2FP.TF32.F32.PACK_B R53, R53 ;  /* 0x00000035ff35723e */ /* 0x000fca00024050ff */
[----:B------:R0:W-:Y:S01]  /*3220*/  @P3 STG.E desc[UR12][R14.64+0xe4], R53 ;  /* 0x0000e4350e003986 */ /* 0x0001e2000c10190c */
[----:B------:R-:W-:Y:S05]  /*3230*/  @!P0 BRA `(.L_x_85) ;  /* 0x0000000000048947 */ /* 0x000fea0003800000 */
[----:B------:R1:W5:Y:S02]  /*3240*/  LDG.E.LTC128B R18, desc[UR12][R8.64+0xe0] ;  /* 0x0000e00c08127981 */ /* 0x000364000c1e1920 */
.L_x_85:
[----:B------:R-:W-:Y:S05]  /*3250*/  BSYNC B0 ;  /* 0x0000000000007941 */ /* 0x000fea0003800000 */
.L_x_84:
[----:B-----5:R-:W-:Y:S01]  /*3260*/  LOP3.LUT R3, R18, 0xffffe000, RZ, 0xc0, !PT ;  /* 0xffffe00012037812 */ /* 0x020fe200078ec0ff */
[----:B------:R-:W-:Y:S01]  /*3270*/  @P0 IMAD.MOV.U32 R5, RZ, RZ, R17 ;  /* 0x000000ffff050224 */ /* 0x000fe200078e0011 */
        /* <DEDUP_REMOVED lines=9> */
.L_x_87:
[----:B------:R-:W-:Y:S05]  /*3310*/  BSYNC B0 ;  /* 0x0000000000007941 */ /* 0x000fea0003800000 */
.L_x_86:
[----:B---3-5:R-:W-:-:S05]  /*3320*/  LOP3.LUT R3, R18, 0xffffe000, RZ, 0xc0, !PT ;  /* 0xffffe00012037812 */ /* 0x028fca00078ec0ff */
[----:B------:R-:W-:-:S04]  /*3330*/  FMUL R2, R3, R2 ;  /* 0x0000000203027220 */ /* 0x000fc80000400000 */
[----:B------:R-:W-:Y:S01]  /*3340*/  FFMA R2, R55, R0, R2 ;  /* 0x0000000037027223 */ /* 0x000fe20000000002 */
[----:B------:R-:W-:Y:S06]  /*3350*/  @!P1 EXIT ;  /* 0x000000000000994d */ /* 0x000fec0003800000 */
[----:B------:R-:W-:-:S05]  /*3360*/  F2FP.TF32.F32.PACK_B R3, R2 ;  /* 0x00000002ff03723e */ /* 0x000fca00024050ff */
[----:B------:R-:W-:Y:S01]  /*3370*/  STG.E desc[UR12][R16.64+0xe4], R3 ;  /* 0x0000e40310007986 */ /* 0x000fe2000c10190c */
[----:B------:R-:W-:Y:S05]  /*3380*/  EXIT ;  /* 0x000000000000794d */ /* 0x000fea0003800000 */
.L_x_27:
[----:B------:R-:W-:Y:S01]  /*3390*/  ULDC.64 UR4, c[0x0][0x5c8] ;  /* 0x0001720000047ab9 */ /* 0x000fe20000000a00 */
[-C--:B--2---:R-:W-:Y:S01]  /*33a0*/  FMUL R9, R24, R0.reuse ;  /* 0x0000000018097220 */ /* 0x084fe20000400000 */
[----:B------:R-:W-:Y:S01]  /*33b0*/  LEA R6, P1, R12, UR4, 0x2 ;  /* 0x000000040c067c11 */ /* 0x000fe2000f8210ff */
[-C--:B------:R-:W-:Y:S01]  /*33c0*/  FMUL R25, R25, R0.reuse ;  /* 0x0000000019197220 */ /* 0x080fe20000400000 */
[----:B------:R-:W-:Y:S01]  /*33d0*/  ISETP.GT.AND P2, PT, R3, 0x1, PT ;  /* 0x000000010300780c */ /* 0x000fe20003f44270 */
[-C--:B------:R-:W-:Y:S01]  /*33e0*/  FMUL R11, R26, R0.reuse ;  /* 0x000000001a0b7220 */ /* 0x080fe20000400000 */
[----:B------:R-:W-:Y:S01]  /*33f0*/  F2FP.TF32.F32.PACK_B R9, R9 ;  /* 0x00000009ff09723e */ /* 0x000fe200024050ff */
[-C--:B------:R-:W-:Y:S01]  /*3400*/  FMUL R27, R27, R0.reuse ;  /* 0x000000001b1b7220 */ /* 0x080fe20000400000 */
[----:B------:R-:W-:Y:S01]  /*3410*/  LEA.HI.X R7, R12, UR5, R19, 0x2, P1 ;  /* 0x000000050c077c11 */ /* 0x000fe200088f1413 */
[-C--:B------:R-:W-:Y:S01]  /*3420*/  FMUL R29, R29, R0.reuse ;  /* 0x000000001d1d7220 */ /* 0x080fe20000400000 */
[----:B------:R-:W-:Y:S01]  /*3430*/  ISETP.GT.AND P4, PT, R4, RZ, P2 ;  /* 0x000000ff0400720c */ /* 0x000fe20001784270 */
[-C--:B------:R-:W-:Y:S01]  /*3440*/  FMUL R13, R30, R0.reuse ;  /* 0x000000001e0d7220 */ /* 0x080fe20000400000 */
[----:B------:R-:W-:Y:S01]  /*3450*/  ISETP.GT.AND P2, PT, R4, 0x8, P2 ;  /* 0x000000080400780c */ /* 0x000fe20001744270 */
[----:B------:R0:W-:Y:S01]  /*3460*/  @P3 STG.E desc[UR12][R6.64], R9 ;  /* 0x0000000906003986 */ /* 0x0001e2000c10190c */
[----:B------:R-:W-:Y:S01]  /*3470*/  SHF.L.U64.HI R5, R16, 0x2, R5 ;  /* 0x0000000210057819 */ /* 0x000fe20000010205 */
[-C--:B------:R-:W-:Y:S01]  /*3480*/  FMUL R31, R31, R0.reuse ;  /* 0x000000001f1f7220 */ /* 0x080fe20000400000 */
[----:B------:R-:W-:Y:S01]  /*3490*/  ISETP.GT.AND P1, PT, R4, 0x8, P0 ;  /* 0x000000080400780c */ /* 0x000fe20000724270 */
[----:B------:R-:W-:Y:S01]  /*34a0*/  FMUL R33, R33, R0 ;  /* 0x0000000021217220 */ /* 0x000fe20000400000 */
[----:B------:R-:W-:Y:S01]  /*34b0*/  LEA R16, P3, R16, R6, 0x2 ;  /* 0x0000000610107211 */ /* 0x000fe200078610ff */
[-C--:B------:R-:W-:Y:S01]  /*34c0*/  FMUL R35, R35, R0.reuse ;  /* 0x0000000023237220 */ /* 0x080fe20000400000 */
[----:B------:R-:W-:Y:S01]  /*34d0*/  F2FP.TF32.F32.PACK_B R25, R25 ;  /* 0x00000019ff19723e */ /* 0x000fe200024050ff */
[-C--:B------:R-:W-:Y:S01]  /*34e0*/  FMUL R37, R37, R0.reuse ;  /* 0x0000000025257220 */ /* 0x080fe20000400000 */
[----:B------:R-:W-:Y:S01]  /*34f0*/  F2FP.TF32.F32.PACK_B R11, R11 ;  /* 0x0000000bff0b723e */ /* 0x000fe200024050ff */
[----:B------:R-:W-:Y:S01]  /*3500*/  IMAD.X R17, R5, 0x1, R7, P3 ;  /* 0x0000000105117824 */ /* 0x000fe200018e0607 */
[----:B------:R-:W-:Y:S01]  /*3510*/  F2FP.TF32.F32.PACK_B R27, R27 ;  /* 0x0000001bff1b723e */ /* 0x000fe200024050ff */
[--C-:B------:R-:W-:Y:S01]  /*3520*/  @P2 IMAD.MOV.U32 R8, RZ, RZ, R16.reuse ;  /* 0x000000ffff082224 */ /* 0x100fe200078e0010 */
[C---:B------:R-:W-:Y:S01]  /*3530*/  ISETP.GT.AND P0, PT, R3.reuse, 0x8, PT ;  /* 0x000000080300780c */ /* 0x040fe20003f04270 */
[--C-:B0-----:R-:W-:Y:S01]  /*3540*/  @P2 IMAD.MOV.U32 R9, RZ, RZ, R17.reuse ;  /* 0x000000ffff092224 */ /* 0x101fe200078e0011 */
[----:B------:R-:W-:Y:S01]  /*3550*/  @P4 STG.E desc[UR12][R6.64+0x4], R25 ;  /* 0x0000041906004986 */ /* 0x000fe2000c10190c */
[----:B------:R-:W-:Y:S01]  /*3560*/  ISETP.GT.AND P3, PT, R3, 0x9, PT ;  /* 0x000000090300780c */ /* 0x000fe20003f64270 */
[-C--:B------:R-:W-:Y:S01]  /*3570*/  FMUL R5, R28, R0.reuse ;  /* 0x000000001c057220 */ /* 0x080fe20000400000 */
[C---:B------:R-:W-:Y:S01]  /*3580*/  ISETP.GT.AND P4, PT, R4.reuse, RZ, P0 ;  /* 0x000000ff0400720c */ /* 0x040fe20000784270 */
[----:B------:R0:W-:Y:S01]  /*3590*/  @P1 STG.E desc[UR12][R16.64], R11 ;  /* 0x0000000b10001986 */ /* 0x0001e2000c10190c */
[C---:B------:R-:W-:Y:S01]  /*35a0*/  ISETP.GT.AND P1, PT, R4.reuse, RZ, P3 ;  /* 0x000000ff0400720c */ /* 0x040fe20001f24270 */
[-C--:B------:R-:W-:Y:S01]  /*35b0*/  FMUL R39, R39, R0.reuse ;  /* 0x0000000027277220 */ /* 0x080fe20000400000 */
[C---:B------:R-:W-:Y:S01]  /*35c0*/  ISETP.GT.AND P3, PT, R4.reuse, 0x8, P3 ;  /* 0x000000080400780c */ /* 0x040fe20001f64270 */
[----:B------:R1:W-:Y:S01]  /*35d0*/  @P2 STG.E desc[UR12][R8.64+0x4], R27 ;  /* 0x0000041b08002986 */ /* 0x0003e2000c10190c */
[----:B------:R-:W-:Y:S01]  /*35e0*/  ISETP.GT.AND P2, PT, R4, 0x8, P0 ;  /* 0x000000080400780c */ /* 0x000fe20000744270 */
[-C--:B------:R-:W-:Y:S01]  /*35f0*/  FMUL R41, R41, R0.reuse ;  /* 0x0000000029297220 */ /* 0x080fe20000400000 */
[----:B------:R-:W-:Y:S01]  /*3600*/  F2FP.TF32.F32.PACK_B R5, R5 ;  /* 0x00000005ff05723e */ /* 0x000fe200024050ff */
[-C--:B------:R-:W-:Y:S01]  /*3610*/  FMUL R43, R43, R0.reuse ;  /* 0x000000002b2b7220 */ /* 0x080fe20000400000 */
[----:B------:R-:W-:Y:S01]  /*3620*/  F2FP.TF32.F32.PACK_B R29, R29 ;  /* 0x0000001dff1d723e */ /* 0x000fe200024050ff */
[-C--:B------:R-:W-:Y:S01]  /*3630*/  FMUL R45, R45, R0.reuse ;  /* 0x000000002d2d7220 */ /* 0x080fe20000400000 */
[----:B------:R-:W-:Y:S01]  /*3640*/  F2FP.TF32.F32.PACK_B R13, R13 ;  /* 0x0000000dff0d723e */ /* 0x000fe200024050ff */
[----:B------:R2:W-:Y:S01]  /*3650*/  @P4 STG.E desc[UR12][R6.64+0x20], R5 ;  /* 0x0000200506004986 */ /* 0x0005e2000c10190c */
[C---:B------:R-:W-:Y:S01]  /*3660*/  ISETP.GT.AND P0, PT, R3.reuse, 0x10, PT ;  /* 0x000000100300780c */ /* 0x040fe20003f04270 */
[-C--:B0-----:R-:W-:Y:S01]  /*3670*/  FMUL R11, R34, R0.reuse ;  /* 0x00000000220b7220 */ /* 0x081fe20000400000 */
[----:B------:R-:W-:Y:S01]  /*3680*/  F2FP.TF32.F32.PACK_B R31, R31 ;  /* 0x0000001fff1f723e */ /* 0x000fe200024050ff */
[----:B------:R-:W-:Y:S01]  /*3690*/  @P1 STG.E desc[UR12][R6.64+0x24], R29 ;  /* 0x0000241d06001986 */ /* 0x000fe2000c10190c */
[----:B------:R-:W-:Y:S01]  /*36a0*/  ISETP.GT.AND P1, PT, R3, 0x11, PT ;  /* 0x000000110300780c */ /* 0x000fe20003f24270 */
[----:B-1----:R-:W-:Y:S01]  /*36b0*/  @P2 IMAD.MOV.U32 R8, RZ, RZ, R16 ;  /* 0x000000ffff082224 */ /* 0x002fe200078e0010 */
[C---:B------:R-:W-:Y:S01]  /*36c0*/  ISETP.GT.AND P5, PT, R4.reuse, RZ, P0 ;  /* 0x000000ff0400720c */ /* 0x040fe200007a4270 */
[----:B------:R-:W-:Y:S01]  /*36d0*/  @P2 IMAD.MOV.U32 R9, RZ, RZ, R17 ;  /* 0x000000ffff092224 */ /* 0x000fe200078e0011 */
[----:B------:R-:W-:Y:S01]  /*36e0*/  ISETP.GT.AND P4, PT, R4, RZ, P1 ;  /* 0x000000ff0400720c */ /* 0x000fe20000f84270 */
[-C--:B------:R-:W-:Y:S01]  /*36f0*/  FMUL R47, R47, R0.reuse ;  /* 0x000000002f2f7220 */ /* 0x080fe20000400000 */
[----:B------:R-:W-:Y:S01]  /*3700*/  F2FP.TF32.F32.PACK_B R33, R33 ;  /* 0x00000021ff21723e */ /* 0x000fe200024050ff */
[-C--:B--2---:R-:W-:Y:S01]  /*3710*/  FMUL R5, R32, R0.reuse ;  /* 0x0000000020057220 */ /* 0x084fe20000400000 */
[----:B------:R0:W-:Y:S01]  /*3720*/  @P2 STG.E desc[UR12][R8.64+0x20], R13 ;  /* 0x0000200d08002986 */ /* 0x0001e2000c10190c */
[----:B------:R-:W-:Y:S01]  /*3730*/  ISETP.GT.AND P2, PT, R4, 0x8, P0 ;  /* 0x000000080400780c */ /* 0x000fe20000744270 */
[-C--:B------:R-:W-:Y:S01]  /*3740*/  FMUL R49, R49, R0.reuse ;  /* 0x0000000031317220 */ /* 0x080fe20000400000 */
[----:B------:R-:W-:Y:S01]  /*3750*/  ISETP.GT.AND P0, PT, R3, 0x18, PT ;  /* 0x000000180300780c */ /* 0x000fe20003f04270 */
[-C--:B------:R-:W-:Y:S01]  /*3760*/  FMUL R51, R51, R0.reuse ;  /* 0x0000000033337220 */ /* 0x080fe20000400000 */
[----:B------:R-:W-:Y:S01]  /*3770*/  F2FP.TF32.F32.PACK_B R5, R5 ;  /* 0x00000005ff05723e */ /* 0x000fe200024050ff */
[-C--:B------:R-:W-:Y:S01]  /*3780*/  FMUL R53, R53, R0.reuse ;  /* 0x0000000035357220 */ /* 0x080fe20000400000 */
[----:B------:R-:W-:Y:S01]  /*3790*/  F2FP.TF32.F32.PACK_B R11, R11 ;  /* 0x0000000bff0b723e */ /* 0x000fe200024050ff */
[----:B------:R-:W-:Y:S01]  /*37a0*/  FMUL R15, R54, R0 ;  /* 0x00000000360f7220 */ /* 0x000fe20000400000 */
[----:B------:R-:W-:-:S02]  /*37b0*/  F2FP.TF32.F32.PACK_B R35, R35 ;  /* 0x00000023ff23723e */ /* 0x000fc400024050ff */
[----:B------:R-:W-:Y:S01]  /*37c0*/  F2FP.TF32.F32.PACK_B R37, R37 ;  /* 0x00000025ff25723e */ /* 0x000fe200024050ff */
[----:B0-----:R-:W-:Y:S02]  /*37d0*/  @P3 IMAD.MOV.U32 R8, RZ, RZ, R16 ;  /* 0x000000ffff083224 */ /* 0x001fe400078e0010 */
[----:B------:R-:W-:Y:S01]  /*37e0*/  FMUL R13, R38, R0 ;  /* 0x00000000260d7220 */ /* 0x000fe20000400000 */
[----:B------:R-:W-:Y:S01]  /*37f0*/  @P3 IMAD.MOV.U32 R9, RZ, RZ, R17 ;  /* 0x000000ffff093224 */ /* 0x000fe200078e0011 */
[----:B------:R-:W-:Y:S02]  /*3800*/  F2FP.TF32.F32.PACK_B R39, R39 ;  /* 0x00000027ff27723e */ /* 0x000fe400024050ff */
[----:B------:R-:W-:Y:S02]  /*3810*/  F2FP.TF32.F32.PACK_B R41, R41 ;  /* 0x00000029ff29723e */ /* 0x000fe400024050ff */
[----:B------:R0:W-:Y:S01]  /*3820*/  @P3 STG.E desc[UR12][R8.64+0x24], R31 ;  /* 0x0000241f08003986 */ /* 0x0001e2000c10190c */
[----:B------:R-:W-:-:S02]  /*3830*/  ISETP.GT.AND P3, PT, R4, 0x8, P1 ;  /* 0x000000080400780c */ /* 0x000fc40000f64270 */
[----:B------:R-:W-:Y:S01]  /*3840*/  ISETP.GT.AND P1, PT, R3, 0x19, PT ;  /* 0x000000190300780c */ /* 0x000fe20003f24270 */
[----:B------:R1:W-:Y:S01]  /*3850*/  @P5 STG.E desc[UR12][R6.64+0x40], R5 ;  /* 0x0000400506005986 */ /* 0x0003e2000c10190c */
[C---:B------:R-:W-:Y:S02]  /*3860*/  ISETP.GT.AND P5, PT, R4.reuse, RZ, P0 ;  /* 0x000000ff0400720c */ /* 0x040fe400007a4270 */
[----:B------:R-:W-:Y:S01]  /*3870*/  F2FP.TF32.F32.PACK_B R13, R13 ;  /* 0x0000000dff0d723e */ /* 0x000fe200024050ff */
[----:B------:R-:W-:Y:S01]  /*3880*/  @P4 STG.E desc[UR12][R6.64+0x44], R33 ;  /* 0x0000442106004986 */ /* 0x000fe2000c10190c */
[----:B------:R-:W-:Y:S02]  /*3890*/  ISETP.GT.AND P4, PT, R4, RZ, P1 ;  /* 0x000000ff0400720c */ /* 0x000fe40000f84270 */
[----:B------:R-:W-:Y:S01]  /*38a0*/  F2FP.TF32.F32.PACK_B R43, R43 ;  /* 0x0000002bff2b723e */ /* 0x000fe200024050ff */
[----:B0-----:R-:W-:Y:S01]  /*38b0*/  @P2 IMAD.MOV.U32 R8, RZ, RZ, R16 ;  /* 0x000000ffff082224 */ /* 0x001fe200078e0010 */
[----:B------:R-:W-:Y:S01]  /*38c0*/  F2FP.TF32.F32.PACK_B R45, R45 ;  /* 0x0000002dff2d723e */ /* 0x000fe200024050ff */
[----:B------:R-:W-:Y:S01]  /*38d0*/  @P2 IMAD.MOV.U32 R9, RZ, RZ, R17 ;  /* 0x000000ffff092224 */ /* 0x000fe200078e0011 */
[----:B------:R-:W-:Y:S01]  /*38e0*/  F2FP.TF32.F32.PACK_B R47, R47 ;  /* 0x0000002fff2f723e */ /* 0x000fe200024050ff */
[----:B-1----:R-:W-:Y:S01]  /*38f0*/  FMUL R5, R36, R0 ;  /* 0x0000000024057220 */ /* 0x002fe20000400000 */
[----:B------:R-:W-:-:S02]  /*3900*/  F2FP.TF32.F32.PACK_B R49, R49 ;  /* 0x00000031ff31723e */ /* 0x000fc400024050ff */
[----:B------:R0:W-:Y:S01]  /*3910*/  @P2 STG.E desc[UR12][R8.64+0x40], R11 ;  /* 0x0000400b08002986 */ /* 0x0001e2000c10190c */
[----:B------:R-:W-:Y:S02]  /*3920*/  ISETP.GT.AND P2, PT, R4, 0x8, P0 ;  /* 0x000000080400780c */ /* 0x000fe40000744270 */
[----:B------:R-:W-:Y:S02]  /*3930*/  F2FP.TF32.F32.PACK_B R5, R5 ;  /* 0x00000005ff05723e */ /* 0x000fe400024050ff */
[----:B------:R-:W-:Y:S02]  /*3940*/  ISETP.GT.AND P0, PT, R3, 0x20, PT ;  /* 0x000000200300780c */ /* 0x000fe40003f04270 */
[----:B------:R-:W-:Y:S02]  /*3950*/  F2FP.TF32.F32.PACK_B R51, R51 ;  /* 0x00000033ff33723e */ /* 0x000fe400024050ff */
[----:B------:R-:W-:Y:S02]  /*3960*/  F2FP.TF32.F32.PACK_B R53, R53 ;  /* 0x00000035ff35723e */ /* 0x000fe400024050ff */
[----:B------:R-:W-:Y:S01]  /*3970*/  F2FP.TF32.F32.PACK_B R15, R15 ;  /* 0x0000000fff0f723e */ /* 0x000fe200024050ff */
[----:B0-----:R-:W-:-:S02]  /*3980*/  @P3 IMAD.MOV.U32 R8, RZ, RZ, R16 ;  /* 0x000000ffff083224 */ /* 0x001fc400078e0010 */
[----:B------:R-:W-:Y:S01]  /*3990*/  FMUL R11, R42, R0 ;  /* 0x000000002a0b7220 */ /* 0x000fe20000400000 */
[----:B------:R-:W-:-:S04]  /*39a0*/  @P3 IMAD.MOV.U32 R9, RZ, RZ, R17 ;  /* 0x000000ffff093224 */ /* 0x000fc800078e0011 */
[----:B------:R-:W-:Y:S01]  /*39b0*/  F2FP.TF32.F32.PACK_B R11, R11 ;  /* 0x0000000bff0b723e */ /* 0x000fe200024050ff */
[----:B------:R0:W-:Y:S01]  /*39c0*/  @P3 STG.E desc[UR12][R8.64+0x44], R35 ;  /* 0x0000442308003986 */ /* 0x0001e2000c10190c */
[C---:B------:R-:W-:Y:S02]  /*39d0*/  ISETP.GT.AND P3, PT, R4.reuse, 0x8, P1 ;  /* 0x000000080400780c */ /* 0x040fe40000f64270 */
[C---:B------:R-:W-:Y:S01]  /*39e0*/  ISETP.GT.AND P1, PT, R3.reuse, 0x21, PT ;  /* 0x000000210300780c */ /* 0x040fe20003f24270 */
[----:B------:R1:W-:Y:S01]  /*39f0*/  @P5 STG.E desc[UR12][R6.64+0x60], R5 ;  /* 0x0000600506005986 */ /* 0x0003e2000c10190c */
[C---:B------:R-:W-:Y:S02]  /*3a00*/  ISETP.GT.AND P5, PT, R4.reuse, RZ, P0 ;  /* 0x000000ff0400720c */ /* 0x040fe400007a4270 */
[----:B------:R-:W-:Y:S01]  /*3a10*/  ISETP.GT.AND P0, PT, R4, 0x8, P0 ;  /* 0x000000080400780c */ /* 0x000fe20000704270 */
[----:B------:R-:W-:Y:S01]  /*3a20*/  @P4 STG.E desc[UR12][R6.64+0x64], R37 ;  /* 0x0000642506004986 */ /* 0x000fe2000c10190c */
[----:B------:R-:W-:Y:S01]  /*3a30*/  ISETP.GT.AND P4, PT, R3, 0x29, PT ;  /* 0x000000290300780c */ /* 0x000fe20003f84270 */
[----:B0-----:R-:W-:-:S03]  /*3a40*/  @P2 IMAD.MOV.U32 R8, RZ, RZ, R16 ;  /* 0x000000ffff082224 */ /* 0x001fc600078e0010 */
[C---:B------:R-:W-:Y:S01]  /*3a50*/  ISETP.GT.AND P6, PT, R4.reuse, RZ, P4 ;  /* 0x000000ff0400720c */ /* 0x040fe200027c4270 */
[----:B------:R-:W-:Y:S01]  /*3a60*/  @P2 IMAD.MOV.U32 R9, RZ, RZ, R17 ;  /* 0x000000ffff092224 */ /* 0x000fe200078e0011 */
[----:B------:R-:W-:Y:S01]  /*3a70*/  ISETP.GT.AND P4, PT, R4, 0x8, P4 ;  /* 0x000000080400780c */ /* 0x000fe20002784270 */
[----:B-1----:R-:W-:-:S03]  /*3a80*/  FMUL R5, R40, R0 ;  /* 0x0000000028057220 */ /* 0x002fc60000400000 */
[----:B------:R0:W-:Y:S01]  /*3a90*/  @P2 STG.E desc[UR12][R8.64+0x60], R13 ;  /* 0x0000600d08002986 */ /* 0x0001e2000c10190c */
[C---:B------:R-:W-:Y:S02]  /*3aa0*/  ISETP.GT.AND P2, PT, R4.reuse, RZ, P1 ;  /* 0x000000ff0400720c */ /* 0x040fe40000f44270 */
[----:B------:R-:W-:Y:S02]  /*3ab0*/  F2FP.TF32.F32.PACK_B R5, R5 ;  /* 0x00000005ff05723e */ /* 0x000fe400024050ff */
[----:B------:R-:W-:Y:S02]  /*3ac0*/  ISETP.GT.AND P1, PT, R4, 0x8, P1 ;  /* 0x000000080400780c */ /* 0x000fe40000f24270 */
[----:B------:R-:W-:Y:S02]  /*3ad0*/  @P6 IMAD.MOV.U32 R2, RZ, RZ, R6 ;  /* 0x000000ffff026224 */ /* 0x000fe400078e0006 */
[----:B0-----:R-:W-:Y:S02]  /*3ae0*/  @P3 IMAD.MOV.U32 R8, RZ, RZ, R16 ;  /* 0x000000ffff083224 */ /* 0x001fe400078e0010 */
[----:B------:R-:W-:Y:S01]  /*3af0*/  FMUL R13, R52, R0 ;  /* 0x00000000340d7220 */ /* 0x000fe20000400000 */
[----:B------:R-:W-:-:S04]  /*3b00*/  @P3 IMAD.MOV.U32 R9, RZ, RZ, R17 ;  /* 0x000000ffff093224 */ /* 0x000fc800078e0011 */
[----:B------:R-:W-:Y:S01]  /*3b10*/  F2FP.TF32.F32.PACK_B R13, R13 ;  /* 0x0000000dff0d723e */ /* 0x000fe200024050ff */
[----:B------:R0:W-:Y:S04]  /*3b20*/  @P3 STG.E desc[UR12][R8.64+0x64], R39 ;  /* 0x0000642708003986 */ /* 0x0001e8000c10190c */
[----:B------:R1:W-:Y:S01]  /*3b30*/  @P5 STG.E desc[UR12][R6.64+0x80], R5 ;  /* 0x0000800506005986 */ /* 0x0003e2000c10190c */
[----:B------:R-:W-:-:S03]  /*3b40*/  ISETP.GT.AND P5, PT, R3, 0x28, PT ;  /* 0x000000280300780c */ /* 0x000fc60003fa4270 */
[----:B------:R-:W-:Y:S01]  /*3b50*/  @P2 STG.E desc[UR12][R6.64+0x84], R41 ;  /* 0x0000842906002986 */ /* 0x000fe2000c10190c */
[C---:B------:R-:W-:Y:S02]  /*3b60*/  ISETP.GT.AND P3, PT, R4.reuse, RZ, P5 ;  /* 0x000000ff0400720c */ /* 0x040fe40002f64270 */
[----:B------:R-:W-:Y:S01]  /*3b70*/  ISETP.GT.AND P5, PT, R4, 0x8, P5 ;  /* 0x000000080400780c */ /* 0x000fe20002fa4270 */
[----:B0-----:R-:W-:Y:S01]  /*3b80*/  @P0 IMAD.MOV.U32 R8, RZ, RZ, R16 ;  /* 0x000000ffff080224 */ /* 0x001fe200078e0010 */
[----:B------:R-:W-:Y:S01]  /*3b90*/  ISETP.GT.AND P2, PT, R3, 0x31, PT ;  /* 0x000000310300780c */ /* 0x000fe20003f44270 */
[----:B------:R-:W-:Y:S02]  /*3ba0*/  @P0 IMAD.MOV.U32 R9, RZ, RZ, R17 ;  /* 0x000000ffff090224 */ /* 0x000fe400078e0011 */
[----:B-1----:R-:W-:-:S03]  /*3bb0*/  FMUL R5, R44, R0 ;  /* 0x000000002c057220 */ /* 0x002fc60000400000 */
[----:B------:R0:W-:Y:S01]  /*3bc0*/  @P0 STG.E desc[UR12][R8.64+0x80], R11 ;  /* 0x0000800b08000986 */ /* 0x0001e2000c10190c */
[----:B------:R-:W-:Y:S02]  /*3bd0*/  ISETP.GT.AND P0, PT, R3, 0x39, PT ;  /* 0x000000390300780c */ /* 0x000fe40003f04270 */
[----:B------:R-:W-:Y:S01]  /*3be0*/  F2FP.TF32.F32.PACK_B R5, R5 ;  /* 0x00000005ff05723e */ /* 0x000fe200024050ff */
[----:B0-----:R-:W-:Y:S02]  /*3bf0*/  @P1 IMAD.MOV.U32 R8, RZ, RZ, R16 ;  /* 0x000000ffff081224 */ /* 0x001fe400078e0010 */
[----:B------:R-:W-:Y:S01]  /*3c00*/  FMUL R11, R46, R0 ;  /* 0x000000002e0b7220 */ /* 0x000fe20000400000 */
[----:B------:R-:W-:-:S04]  /*3c10*/  @P1 IMAD.MOV.U32 R9, RZ, RZ, R17 ;  /* 0x000000ffff091224 */ /* 0x000fc800078e0011 */
[----:B------:R-:W-:Y:S01]  /*3c20*/  F2FP.TF32.F32.PACK_B R11, R11 ;  /* 0x0000000bff0b723e */ /* 0x000fe200024050ff */
[----:B------:R0:W-:Y:S01]  /*3c30*/  @P1 STG.E desc[UR12][R8.64+0x84], R43 ;  /* 0x0000842b08001986 */ /* 0x0001e2000c10190c */
[----:B------:R-:W-:-:S03]  /*3c40*/  ISETP.GT.AND P1, PT, R3, 0x38, PT ;  /* 0x000000380300780c */ /* 0x000fc60003f24270 */
[----:B------:R1:W-:Y:S01]  /*3c50*/  @P3 STG.E desc[UR12][R6.64+0xa0], R5 ;  /* 0x0000a00506003986 */ /* 0x0003e2000c10190c */
[----:B------:R-:W-:Y:S01]  /*3c60*/  ISETP.GT.AND P3, PT, R3, 0x30, PT ;  /* 0x000000300300780c */ /* 0x000fe20003f64270 */
[----:B------:R-:W-:-:S05]  /*3c70*/  @P6 IMAD.MOV.U32 R3, RZ, RZ, R7 ;  /* 0x000000ffff036224 */ /* 0x000fca00078e0007 */
[----:B------:R2:W-:Y:S01]  /*3c80*/  @P6 STG.E desc[UR12][R2.64+0xa4], R45 ;  /* 0x0000a42d02006986 */ /* 0x0005e2000c10190c */
[----:B------:R-:W-:Y:S01]  /*3c90*/  ISETP.GT.AND P6, PT, R4, RZ, P3 ;  /* 0x000000ff0400720c */ /* 0x000fe20001fc4270 */
[-C--:B0-----:R-:W-:Y:S01]  /*3ca0*/  FMUL R9, R50, R0.reuse ;  /* 0x0000000032097220 */ /* 0x081fe20000400000 */
[----:B------:R-:W-:Y:S01]  /*3cb0*/  ISETP.GT.AND P3, PT, R4, 0x8, P3 ;  /* 0x000000080400780c */ /* 0x000fe20001f64270 */
[-C--:B-1----:R-:W-:Y:S01]  /*3cc0*/  FMUL R5, R48, R0.reuse ;  /* 0x0000000030057220 */ /* 0x082fe20000400000 */
[----:B------:R-:W-:Y:S02]  /*3cd0*/  FMUL R0, R55, R0 ;  /* 0x0000000037007220 */ /* 0x000fe40000400000 */
[----:B------:R-:W-:Y:S02]  /*3ce0*/  F2FP.TF32.F32.PACK_B R9, R9 ;  /* 0x00000009ff09723e */ /* 0x000fe400024050ff */
[----:B------:R-:W-:Y:S01]  /*3cf0*/  F2FP.TF32.F32.PACK_B R5, R5 ;  /* 0x00000005ff05723e */ /* 0x000fe200024050ff */
[----:B--2---:R-:W-:-:S02]  /*3d00*/  @P5 IMAD.MOV.U32 R2, RZ, RZ, R16 ;  /* 0x000000ffff025224 */ /* 0x004fc400078e0010 */
[----:B------:R-:W-:-:S05]  /*3d10*/  @P5 IMAD.MOV.U32 R3, RZ, RZ, R17 ;  /* 0x000000ffff035224 */ /* 0x000fca00078e0011 */
[----:B------:R0:W-:Y:S01]  /*3d20*/  @P5 STG.E desc[UR12][R2.64+0xa0], R11 ;  /* 0x0000a00b02005986 */ /* 0x0001e2000c10190c */
[C---:B------:R-:W-:Y:S02]  /*3d30*/  ISETP.GT.AND P5, PT, R4.reuse, RZ, P2 ;  /* 0x000000ff0400720c */ /* 0x040fe400017a4270 */
[----:B------:R-:W-:Y:S01]  /*3d40*/  ISETP.GT.AND P2, PT, R4, 0x8, P2 ;  /* 0x000000080400780c */ /* 0x000fe20001744270 */
[----:B0-----:R-:W-:Y:S02]  /*3d50*/  @P4 IMAD.MOV.U32 R2, RZ, RZ, R16 ;  /* 0x000000ffff024224 */ /* 0x001fe400078e0010 */
        /* <DEDUP_REMOVED lines=11> */
[----:B------:R0:W-:Y:S02]  /*3e10*/  @P5 STG.E desc[UR12][R2.64+0xc4], R49 ;  /* 0x0000c43102005986 */ /* 0x0001e4000c10190c */
        /* <DEDUP_REMOVED lines=8> */
[----:B------:R0:W-:Y:S04]  /*3ea0*/  @P4 STG.E desc[UR12][R2.64+0xe0], R13 ;  /* 0x0000e00d02004986 */ /* 0x0001e8000c10190c */
[----:B------:R1:W-:Y:S01]  /*3eb0*/  @P6 STG.E desc[UR12][R6.64+0xe4], R53 ;  /* 0x0000e43506006986 */ /* 0x0003e2000c10190c */
[----:B0-----:R-:W-:Y:S02]  /*3ec0*/  @P1 IMAD.MOV.U32 R2, RZ, RZ, R16 ;  /* 0x000000ffff021224 */ /* 0x001fe400078e0010 */
[----:B------:R-:W-:-:S05]  /*3ed0*/  @P1 IMAD.MOV.U32 R3, RZ, RZ, R17 ;  /* 0x000000ffff031224 */ /* 0x000fca00078e0011 */
[----:B------:R1:W-:Y:S01]  /*3ee0*/  @P1 STG.E desc[UR12][R2.64+0xe0], R15 ;  /* 0x0000e00f02001986 */ /* 0x0003e2000c10190c */
[----:B------:R-:W-:Y:S05]  /*3ef0*/  @!P0 EXIT ;  /* 0x000000000000894d */ /* 0x000fea0003800000 */
[----:B-1----:R-:W-:-:S05]  /*3f00*/  F2FP.TF32.F32.PACK_B R3, R0 ;  /* 0x00000000ff03723e */ /* 0x002fca00024050ff */
[----:B------:R-:W-:Y:S01]  /*3f10*/  STG.E desc[UR12][R16.64+0xe4], R3 ;  /* 0x0000e40310007986 */ /* 0x000fe2000c10190c */
[----:B------:R-:W-:Y:S05]  /*3f20*/  EXIT ;  /* 0x000000000000794d */ /* 0x000fea0003800000 */
.L_x_13:
[----:B------:R-:W-:-:S13]  /*3f30*/  ISETP.NE.AND P0, PT, R15, RZ, PT ;  /* 0x000000ff0f00720c */ /* 0x000fda0003f05270 */
[----:B------:R-:W-:Y:S05]  /*3f40*/  @P0 EXIT ;  /* 0x000000000000094d */ /* 0x000fea0003800000 */
[----:B------:R-:W2:Y:S01]  /*3f50*/  S2UR UR4, SR_CgaCtaId ;  /* 0x00000000000479c3 */ /* 0x000ea20000008800 */
[----:B------:R-:W-:Y:S01]  /*3f60*/  ELECT P0, URZ, PT ;  /* 0x00000000003f782f */ /* 0x000fe20003800000 */
[----:B------:R-:W-:Y:S01]  /*3f70*/  BSSY B0, `(.L_x_88) ;  /* 0x0000248000007945 */ /* 0x000fe20003800000 */
[----:B--2--5:R-:W-:-:S11]  /*3f80*/  IMAD.U32 R0, RZ, RZ, UR4 ;  /* 0x00000004ff007e24 */ /* 0x024fd6000f8e00ff */
[----:B------:R-:W-:Y:S05]  /*3f90*/  @!P0 BRA `(.L_x_89) ;  /* 0x0000002400148947 */ /* 0x000fea0003800000 */
[----:B------:R-:W-:Y:S01]  /*3fa0*/  ISETP.GE.AND P0, PT, R3, 0x1, PT ;  /* 0x000000010300780c */ /* 0x000fe20003f06270 */
[----:B---3--:R-:W-:-:S05]  /*3fb0*/  IMAD.SHL.U32 R2, R0, 0x4, RZ ;  /* 0x0000000400027824 */ /* 0x008fca00078e00ff */
[----:B------:R-:W-:-:S05]  /*3fc0*/  LOP3.LUT R2, R2, 0x4, RZ, 0xc0, !PT ;  /* 0x0000000402027812 */ /* 0x000fca00078ec0ff */
[----:B------:R-:W-:Y:S02]  /*3fd0*/  IMAD R11, R11, 0x40, R2 ;  /* 0x000000400b0b7824 */ /* 0x000fe400078e0202 */
[----:B------:R-:W-:Y:S05]  /*3fe0*/  @!P0 BRA `(.L_x_89) ;  /* 0x0000002400008947 */ /* 0x000fea0003800000 */
[----:B------:R-:W-:Y:S01]  /*3ff0*/  LOP3.LUT P0, RZ, R8, 0x1f, RZ, 0xc0, !PT ;  /* 0x0000001f08ff7812 */ /* 0x000fe2000780c0ff */
[----:B------:R-:W-:Y:S01]  /*4000*/  IMAD R14, R16, R17, RZ ;  /* 0x00000011100e7224 */ /* 0x000fe200078e02ff */
[----:B------:R-:W-:Y:S01]  /*4010*/  ISETP.NE.AND P1, PT, R9, RZ, PT ;  /* 0x000000ff0900720c */ /* 0x000fe20003f25270 */
[----:B------:R-:W-:Y:S01]  /*4020*/  IMAD.SHL.U32 R12, R7, 0x40, RZ ;  /* 0x00000040070c7824 */ /* 0x000fe200078e00ff */
[----:B------:R-:W-:Y:S01]  /*4030*/  ISETP.NE.OR P0, PT, R9, RZ, !P0 ;  /* 0x000000ff0900720c */ /* 0x000fe20004705670 */
[C---:B------:R-:W-:Y:S01]  /*4040*/  VIADD R28, R11.reuse, 0x8 ;  /* 0x000000080b1c7836 */ /* 0x040fe20000000000 */
[----:B------:R-:W-:Y:S01]  /*4050*/  LOP3.LUT R2, R0, 0x1, RZ, 0xc0, !PT ;  /* 0x0000000100027812 */ /* 0x000fe200078ec0ff */
[C---:B------:R-:W-:Y:S01]  /*4060*/  VIADD R27, R11.reuse, 0x10 ;  /* 0x000000100b1b7836 */ /* 0x040fe20000000000 */
[----:B------:R-:W-:Y:S01]  /*4070*/  LOP3.LUT R19, R4, 0x2, RZ, 0xfc, !PT ;  /* 0x0000000204137812 */ /* 0x000fe200078efcff */
[C---:B------:R-:W-:Y:S01]  /*4080*/  VIADD R26, R11.reuse, 0x18 ;  /* 0x000000180b1a7836 */ /* 0x040fe20000000000 */
[----:B------:R-:W-:Y:S01]  /*4090*/  CS2R R16, SRZ ;  /* 0x0000000000107805 */ /* 0x000fe2000001ff00 */
[----:B------:R-:W-:-:S02]  /*40a0*/  VIADD R25, R11, 0x20 ;  /* 0x000000200b197836 */ /* 0x000fc40000000000 */
[C---:B------:R-:W-:Y:S02]  /*40b0*/  VIADD R24, R11.reuse, 0x28 ;  /* 0x000000280b187836 */ /* 0x040fe40000000000 */
[C---:B------:R-:W-:Y:S02]  /*40c0*/  VIADD R23, R11.reuse, 0x30 ;  /* 0x000000300b177836 */ /* 0x040fe40000000000 */
[----:B------:R-:W-:Y:S02]  /*40d0*/  VIADD R22, R11, 0x38 ;  /* 0x000000380b167836 */ /* 0x000fe40000000000 */
[----:B------:R-:W-:Y:S02]  /*40e0*/  IMAD.MOV.U32 R5, RZ, RZ, 0x1 ;  /* 0x00000001ff057424 */ /* 0x000fe400078e00ff */
[----:B------:R-:W-:Y:S02]  /*40f0*/  IMAD.MOV.U32 R10, RZ, RZ, RZ ;  /* 0x000000ffff0a7224 */ /* 0x000fe400078e00ff */
[----:B------:R-:W-:-:S02]  /*4100*/  IMAD.MOV.U32 R15, RZ, RZ, RZ ;  /* 0x000000ffff0f7224 */ /* 0x000fc400078e00ff */
[----:B------:R-:W-:Y:S02]  /*4110*/  IMAD R14, R13, R14, 0x1 ;  /* 0x000000010d0e7424 */ /* 0x000fe400078e020e */
[C---:B------:R-:W-:Y:S02]  /*4120*/  VIADD R30, R12.reuse, 0x8 ;  /* 0x000000080c1e7836 */ /* 0x040fe40000000000 */
[C---:B------:R-:W-:Y:S02]  /*4130*/  VIADD R31, R12.reuse, 0x10 ;  /* 0x000000100c1f7836 */ /* 0x040fe40000000000 */
[C---:B------:R-:W-:Y:S02]  /*4140*/  VIADD R32, R12.reuse, 0x18 ;  /* 0x000000180c207836 */ /* 0x040fe40000000000 */
[C---:B------:R-:W-:Y:S02]  /*4150*/  VIADD R33, R12.reuse, 0x20 ;  /* 0x000000200c217836 */ /* 0x040fe40000000000 */
[----:B------:R-:W-:-:S02]  /*4160*/  VIADD R34, R12, 0x28 ;  /* 0x000000280c227836 */ /* 0x000fc40000000000 */
[C---:B------:R-:W-:Y:S02]  /*4170*/  VIADD R35, R12.reuse, 0x30 ;  /* 0x000000300c237836 */ /* 0x040fe40000000000 */
[----:B------:R-:W-:-:S07]  /*4180*/  VIADD R29, R12, 0x38 ;  /* 0x000000380c1d7836 */ /* 0x000fce0000000000 */
.L_x_93:
[----:B------:R-:W0:Y:S01]  /*4190*/  S2UR UR4, SR_CgaCtaId ;  /* 0x00000000000479c3 */ /* 0x000e220000008800 */
[----:B------:R-:W-:Y:S02]  /*41a0*/  MOV R7, 0x400 ;  /* 0x0000040000077802 */ /* 0x000fe40000000f00 */
[----:B------:R-:W-:Y:S01]  /*41b0*/  SHF.L.U32 R6, R5, 0x1f, RZ ;  /* 0x0000001f05067819 */ /* 0x000fe200000006ff */
[----:B0-----:R-:W-:-:S05]  /*41c0*/  IMAD.U32 R0, RZ, RZ, UR4 ;  /* 0x00000004ff007e24 */ /* 0x001fca000f8e00ff */
[----:B------:R-:W-:-:S05]  /*41d0*/  LEA R18, R0, R7, 0x18 ;  /* 0x0000000700127211 */ /* 0x000fca00078ec0ff */
[----:B------:R-:W-:-:S07]  /*41e0*/  IMAD R7, R17, 0x8, R18 ;  /* 0x0000000811077824 */ /* 0x000fce00078e0212 */
.L_x_90:
[----:B0-----:R0:W1:Y:S02]  /*41f0*/  SYNCS.PHASECHK.TRANS64.TRYWAIT P2, [R7+URZ+0x38038], R6 ;  /* 0x03803806070075a7 */ /* 0x001064000804017f */
[----:B-1----:R-:W-:Y:S05]  /*4200*/  @!P2 NANOSLEEP.SYNCS 0x989680 ;  /* 0x009896800000a95d */ /* 0x002fea0003900000 */
[----:B------:R-:W1:Y:S02]  /*4210*/  @!P2 SYNCS.PHASECHK.TRANS64 P2, [R7+URZ+0x38038], R6 ;  /* 0x038038060700a5a7 */ /* 0x000e64000804007f */
[----:B-1----:R-:W-:Y:S05]  /*4220*/  @!P2 BRA `(.L_x_90) ;  /* 0xfffffffc00f0a947 */ /* 0x002fea000383ffff */
[----:B0-----:R-:W0:Y:S02]  /*4230*/  @!P1 LDC R6, c[0x0][0x500] ;  /* 0x00014000ff069b82 */ /* 0x001e240000000800 */
[----:B0-----:R0:W-:Y:S02]  /*4240*/  @!P1 SYNCS.ARRIVE.TRANS64 RZ, [R7+URZ+0x38000], R6 ;  /* 0x0380000607ff99a7 */ /* 0x0011e4000800003f */
[----:B0-----:R-:W-:-:S04]  /*4250*/  PRMT R6, R19, 0x9910, RZ ;  /* 0x0000991013067816 */ /* 0x001fc800000000ff */
[----:B------:R-:W-:-:S13]  /*4260*/  ISETP.NE.AND P2, PT, R6, 0x2, PT ;  /* 0x000000020600780c */ /* 0x000fda0003f45270 */
[----:B------:R-:W-:Y:S05]  /*4270*/  @P2 BRA `(.L_x_91) ;  /* 0x0000000000042947 */ /* 0x000fea0003800000 */
[----:B------:R-:W-:Y:S01]  /*4280*/  BPT.TRAP 0x1 ;  /* 0x000000040000795c */ /* 0x000fe20000300000 */
.L_x_91:
[----:B------:R-:W-:Y:S05]  /*4290*/  @P0 BRA `(.L_x_92) ;  /* 0x0000000000040947 */ /* 0x000fea0003800000 */
[----:B------:R-:W-:Y:S01]  /*42a0*/  BPT.TRAP 0x1 ;  /* 0x000000040000795c */ /* 0x000fe20000300000 */
.L_x_92:
[----:B------:R-:W-:Y:S01]  /*42b0*/  R2UR UR9, R7 ;  /* 0x00000000070972ca */ /* 0x000fe200000e0000 */
[----:B------:R-:W0:Y:S01]  /*42c0*/  LDC.64 R8, c[0x0][0x3d8] ;  /* 0x0000f600ff087b82 */ /* 0x000e220000000a00 */
[----:B------:R-:W-:Y:S01]  /*42d0*/  ULDC UR22, c[0x0][0x380] ;  /* 0x0000e00000167ab9 */ /* 0x000fe20000000800 */
[----:B------:R-:W-:Y:S01]  /*42e0*/  R2UR UR52, R30 ;  /* 0x000000001e3472ca */ /* 0x000fe200000e0000 */
[----:B------:R-:W-:Y:S01]  /*42f0*/  UISETP.NE.AND UP0, UPT, UR22, 0x1, UPT ;  /* 0x000000011600788c */ /* 0x000fe2000bf05270 */
[----:B------:R-:W-:Y:S01]  /*4300*/  R2UR UR54, R12 ;  /* 0x000000000c3672ca */ /* 0x000fe200000e0000 */
[----:B------:R-:W-:Y:S01]  /*4310*/  ULDC UR15, c[0x0][0x38c] ;  /* 0x0000e300000f7ab9 */ /* 0x000fe20000000800 */
[----:B------:R-:W-:Y:S01]  /*4320*/  R2UR UR8, R17 ;  /* 0x00000000110872ca */ /* 0x000fe200000e0000 */
[----:B------:R-:W-:Y:S01]  /*4330*/  UISETP.NE.AND UP1, UPT, UR15, 0x1, UPT ;  /* 0x000000010f00788c */ /* 0x000fe2000bf25270 */
[----:B------:R-:W0:Y:S01]  /*4340*/  LDC.64 R6, c[0x0][0x3b8] ;  /* 0x0000ee00ff067b82 */ /* 0x000e220000000a00 */
[----:B------:R-:W-:Y:S01]  /*4350*/  R2UR UR11, R18 ;  /* 0x00000000120b72ca */ /* 0x000fe200000e0000 */
[----:B------:R-:W-:Y:S01]  /*4360*/  ULDC.64 UR18, c[0x0][0x198] ;  /* 0x0000660000127ab9 */ /* 0x000fe20000000a00 */
[C---:B------:R-:W-:Y:S01]  /*4370*/  R2UR UR47, R31.reuse ;  /* 0x000000001f2f72ca */ /* 0x040fe200000e0000 */
[----:B------:R-:W-:Y:S01]  /*4380*/  UIADD3 UR40, UP2, UR18, 0xf0, URZ ;  /* 0x000000f012287890 */ /* 0x000fe2000ff5e03f */
[----:B------:R-:W-:Y:S01]  /*4390*/  R2UR UR30, R30 ;  /* 0x000000001e1e72ca */ /* 0x000fe200000e0000 */
[----:B------:R-:W-:Y:S01]  /*43a0*/  @UP0 ULDC UR28, c[0x0][0x384] ;  /* 0x0000e100001c0ab9 */ /* 0x000fe20000000800 */
[----:B------:R-:W-:Y:S01]  /*43b0*/  @UP0 ULDC UR20, c[0x0][0x384] ;  /* 0x0000e10000140ab9 */ /* 0x000fe20000000800 */
[----:B------:R-:W-:Y:S01]  /*43c0*/  UIMAD.WIDE.U32 UR28, UR52, UR28, URZ ;  /* 0x0000001c341c72a5 */ /* 0x000fe2000f8e003f */
[----:B------:R-:W-:Y:S01]  /*43d0*/  R2UR UR23, R31 ;  /* 0x000000001f1772ca */ /* 0x000fe200000e0000 */
[----:B------:R-:W-:Y:S01]  /*43e0*/  @UP0 ULDC UR34, c[0x0][0x384] ;  /* 0x0000e10000220ab9 */ /* 0x000fe20000000800 */
[----:B------:R-:W-:Y:S01]  /*43f0*/  UIMAD.WIDE.U32 UR20, UR54, UR20, URZ ;  /* 0x00000014361472a5 */ /* 0x000fe2000f8e003f */
[----:B------:R-:W-:Y:S01]  /*4400*/  R2UR UR31, R12 ;  /* 0x000000000c1f72ca */ /* 0x000fe200000e0000 */
[----:B------:R-:W-:Y:S01]  /*4410*/  @UP0 ULDC UR13, c[0x0][0x388] ;  /* 0x0000e200000d0ab9 */ /* 0x000fe20000000800 */
[----:B------:R-:W-:Y:S01]  /*4420*/  ULEA UR8, UR8, UR11, 0xe ;  /* 0x0000000b08087291 */ /* 0x000fe2000f8e703f */
[----:B------:R-:W-:Y:S01]  /*4430*/  R2UR UR10, R16 ;  /* 0x00000000100a72ca */ /* 0x000fe200000e0000 */
[----:B------:R-:W-:Y:S01]  /*4440*/  UMOV UR14, UR52 ;  /* 0x00000034000e7c82 */ /* 0x000fe20008000000 */
[----:B------:R-:W-:Y:S01]  /*4450*/  @UP0 ULDC UR11, c[0x0][0x388] ;  /* 0x0000e200000b0ab9 */ /* 0x000fe20000000800 */
[----:B------:R-:W-:Y:S01]  /*4460*/  UIMAD.WIDE.U32 UR34, UR47, UR34, URZ ;  /* 0x000000222f2272a5 */ /* 0x000fe2000f8e003f */
[----:B------:R-:W-:Y:S01]  /*4470*/  R2UR UR46, R32 ;  /* 0x00000000202e72ca */ /* 0x000fe200000e0000 */
[----:B------:R-:W-:Y:S01]  /*4480*/  UMOV UR17, UR54 ;  /* 0x0000003600117c82 */ /* 0x000fe20008000000 */
[----:B------:R-:W-:Y:S01]  /*4490*/  @UP0 USHF.R.U32.HI UR14, URZ, UR13, UR29 ;  /* 0x0000000d3f0e0299 */ /* 0x000fe2000801161d */
[----:B------:R-:W-:Y:S01]  /*44a0*/  R2UR UR51, R35 ;  /* 0x00000000233372ca */ /* 0x000fe200000e0000 */
[----:B------:R-:W-:Y:S01]  /*44b0*/  @UP0 ULDC UR25, c[0x0][0x388] ;  /* 0x0000e20000190ab9 */ /* 0x000fe20000000800 */
[----:B0-----:R-:W-:Y:S01]  /*44c0*/  IMAD R6, R15, R6, R8 ;  /* 0x000000060f067224 */ /* 0x001fe200078e0208 */
[----:B------:R-:W-:Y:S01]  /*44d0*/  @UP0 USHF.R.U32.HI UR17, URZ, UR11, UR21 ;  /* 0x0000000b3f110299 */ /* 0x000fe20008011615 */
[----:B------:R-:W-:Y:S01]  /*44e0*/  IMAD R7, R10, R7, R9 ;  /* 0x000000070a077224 */ /* 0x000fe200078e0209 */
[----:B------:R-:W-:Y:S01]  /*44f0*/  UMOV UR12, UR47 ;  /* 0x0000002f000c7c82 */ /* 0x000fe20008000000 */
[----:B------:R-:W-:Y:S01]  /*4500*/  @UP1 ULDC.64 UR32, c[0x0][0x390] ;  /* 0x0000e40000201ab9 */ /* 0x000fe20000000a00 */
[----:B------:R-:W-:Y:S01]  /*4510*/  @UP0 USHF.R.U32.HI UR12, URZ, UR25, UR35 ;  /* 0x000000193f0c0299 */ /* 0x000fe20008011623 */
[----:B------:R-:W-:Y:S01]  /*4520*/  R2UR UR55, R32 ;  /* 0x00000000203772ca */ /* 0x000fe200000e0000 */
[----:B------:R-:W-:Y:S01]  /*4530*/  UIADD3.X UR41, URZ, UR19, URZ, UP2, !UPT ;  /* 0x000000133f297290 */ /* 0x000fe200097fe43f */
[----:B------:R-:W-:Y:S01]  /*4540*/  PRMT R6, R6, 0x40, R7 ;  /* 0x0000004006067816 */ /* 0x000fe20000000007 */
[----:B------:R-:W-:Y:S01]  /*4550*/  @UP1 ULDC.64 UR26, c[0x0][0x390] ;  /* 0x0000e400001a1ab9 */ /* 0x000fe20000000a00 */
[----:B------:R-:W-:Y:S01]  /*4560*/  UIADD3 UR20, -UR14, URZ, URZ ;  /* 0x0000003f0e147290 */ /* 0x000fe2000fffe13f */
[----:B------:R-:W-:Y:S01]  /*4570*/  IMAD.U32 R20, RZ, RZ, UR40 ;  /* 0x00000028ff147e24 */ /* 0x000fe2000f8e00ff */
[----:B------:R-:W-:Y:S01]  /*4580*/  @UP1 ULDC.64 UR18, c[0x0][0x390] ;  /* 0x0000e40000121ab9 */ /* 0x000fe20000000a00 */
[----:B------:R-:W-:Y:S01]  /*4590*/  UIMAD.WIDE.U32 UR38, UR17, UR32, URZ ;  /* 0x00000020112672a5 */ /* 0x000fe2000f8e003f */
[----:B------:R-:W-:Y:S01]  /*45a0*/  R2UR UR32, R6 ;  /* 0x00000000062072ca */ /* 0x000fe200000e0000 */
[----:B------:R-:W-:Y:S01]  /*45b0*/  UIMAD.WIDE.U32 UR36, UR14, UR26, URZ ;  /* 0x0000001a0e2472a5 */ /* 0x000fe2000f8e003f */
[----:B------:R-:W-:Y:S01]  /*45c0*/  IMAD.U32 R21, RZ, RZ, UR41 ;  /* 0x00000029ff157e24 */ /* 0x000fe2000f8e00ff */
[----:B------:R-:W-:Y:S01]  /*45d0*/  UIMAD.WIDE.U32 UR34, UR12, UR18, URZ ;  /* 0x000000120c2272a5 */ /* 0x000fe2000f8e003f */
[----:B------:R-:W-:Y:S01]  /*45e0*/  R2UR UR60, R33 ;  /* 0x00000000213c72ca */ /* 0x000fe200000e0000 */
[----:B------:R-:W-:Y:S01]  /*45f0*/  UIADD3 UR25, -UR12, URZ, URZ ;  /* 0x0000003f0c197290 */ /* 0x000fe2000fffe13f */
[----:B------:R-:W-:Y:S01]  /*4600*/  R2UR UR38, R34 ;  /* 0x00000000222672ca */ /* 0x000fe200000e0000 */
[----:B------:R-:W-:Y:S01]  /*4610*/  UMOV UR13, UR17 ;  /* 0x00000011000d7c82 */ /* 0x000fe20008000000 */
[----:B------:R-:W-:Y:S01]  /*4620*/  UIMAD UR18, UR22, UR20, UR30 ;  /* 0x00000014161272a4 */ /* 0x000fe2000f8e021e */
[----:B------:R-:W-:Y:S01]  /*4630*/  R2UR UR50, R29 ;  /* 0x000000001d3272ca */ /* 0x000fe200000e0000 */
[----:B------:R-:W-:Y:S01]  /*4640*/  UMOV UR29, UR14 ;  /* 0x0000000e001d7c82 */ /* 0x000fe20008000000 */
[----:B------:R-:W-:Y:S01]  /*4650*/  @UP1 USHF.R.U32.HI UR13, URZ, UR33, UR39 ;  /* 0x000000213f0d1299 */ /* 0x000fe20008011627 */
[----:B------:R-:W-:Y:S01]  /*4660*/  R2UR UR39, R33 ;  /* 0x00000000212772ca */ /* 0x000fe200000e0000 */
[----:B------:R-:W-:Y:S01]  /*4670*/  ULDC.64 UR6, c[0x0][0x3b0] ;  /* 0x0000ec0000067ab9 */ /* 0x000fe20000000a00 */
[----:B------:R-:W-:Y:S01]  /*4680*/  ULDC.64 UR4, c[0x0][0x3d0] ;  /* 0x0000f40000047ab9 */ /* 0x000fe20000000a00 */
[----:B------:R-:W-:Y:S01]  /*4690*/  @UP1 USHF.R.U32.HI UR29, URZ, UR27, UR37 ;  /* 0x0000001b3f1d1299 */ /* 0x000fe20008011625 */
[----:B------:R-:W-:Y:S01]  /*46a0*/  IMAD R7, R17, 0x20, R2 ;  /* 0x0000002011077824 */ /* 0x000fe200078e0202 */
[----:B------:R-:W-:Y:S01]  /*46b0*/  UMOV UR21, UR12 ;  /* 0x0000000c00157c82 */ /* 0x000fe20008000000 */
[----:B------:R-:W-:Y:S01]  /*46c0*/  UIMAD UR20, UR22, UR25, UR23 ;  /* 0x00000019161472a4 */ /* 0x000fe2000f8e0217 */
[----:B------:R-:W-:Y:S01]  /*46d0*/  VIADD R16, R16, 0x1 ;  /* 0x0000000110107836 */ /* 0x000fe20000000000 */
[----:B------:R-:W-:Y:S01]  /*46e0*/  UIMAD UR27, UR18, UR6, UR4 ;  /* 0x00000006121b72a4 */ /* 0x000fe2000f8e0204 */
[----:B------:R-:W-:Y:S01]  /*46f0*/  IMAD.SHL.U32 R7, R7, 0x80, RZ ;  /* 0x0000008007077824 */ /* 0x000fe200078e00ff */
[----:B------:R-:W-:Y:S01]  /*4700*/  @UP1 USHF.R.U32.HI UR21, URZ, UR19, UR35 ;  /* 0x000000133f151299 */ /* 0x000fe20008011623 */
[----:B------:R-:W-:Y:S01]  /*4710*/  VIADD R14, R14, 0xffffffff ;  /* 0xffffffff0e0e7836 */ /* 0x000fe20000000000 */
[----:B------:R-:W-:Y:S01]  /*4720*/  UIADD3 UR11, -UR17, URZ, URZ ;  /* 0x0000003f110b7290 */ /* 0x000fe2000fffe13f */
[----:B------:R-:W-:Y:S01]  /*4730*/  IMAD R7, R7, 0x4, R18 ;  /* 0x0000000407077824 */ /* 0x000fe200078e0212 */
[----:B------:R-:W-:Y:S01]  /*4740*/  UIADD3 UR18, -UR13, URZ, URZ ;  /* 0x0000003f0d127290 */ /* 0x000fe2000fffe13f */
[----:B------:R-:W-:Y:S01]  /*4750*/  ISETP.NE.AND P2, PT, R16, R13, PT ;  /* 0x0000000d1000720c */ /* 0x000fe20003f45270 */
[----:B------:R-:W-:Y:S01]  /*4760*/  UIADD3 UR28, -UR29, URZ, URZ ;  /* 0x0000003f1d1c7290 */ /* 0x000fe2000fffe13f */
[----:B------:R-:W-:Y:S01]  /*4770*/  ISETP.GT.AND P5, PT, R14, 0x1, PT ;  /* 0x000000010e00780c */ /* 0x000fe20003fa4270 */
[----:B------:R-:W-:Y:S01]  /*4780*/  UIMAD UR19, UR20, UR6, UR4 ;  /* 0x00000006141372a4 */ /* 0x000fe2000f8e0204 */
[----:B------:R-:W-:Y:S01]  /*4790*/  VIADD R17, R17, 0x1 ;  /* 0x0000000111117836 */ /* 0x000fe20000000000 */
[----:B------:R-:W-:Y:S01]  /*47a0*/  UIADD3 UR20, -UR21, URZ, URZ ;  /* 0x0000003f15147290 */ /* 0x000fe2000fffe13f */
[----:B------:R-:W-:Y:S01]  /*47b0*/  SEL R16, R16, RZ, P2 ;  /* 0x000000ff10107207 */ /* 0x000fe20001000000 */
[----:B------:R-:W-:-:S02]  /*47c0*/  UIMAD UR11, UR22, UR11, UR31 ;  /* 0x0000000b160b72a4 */ /* 0x000fc4000f8e021f */
[----:B------:R-:W-:Y:S01]  /*47d0*/  UIMAD UR17, UR15, UR18, UR17 ;  /* 0x000000120f1172a4 */ /* 0x000fe2000f8e0211 */
[C---:B------:R-:W-:Y:S01]  /*47e0*/  ISETP.NE.AND P4, PT, R17.reuse, 0x7, PT ;  /* 0x000000071100780c */ /* 0x040fe20003f85270 */
[----:B------:R-:W-:Y:S02]  /*47f0*/  UIMAD UR28, UR15, UR28, UR14 ;  /* 0x0000001c0f1c72a4 */ /* 0x000fe4000f8e020e */
[----:B------:R-:W-:Y:S01]  /*4800*/  UIMAD UR20, UR15, UR20, UR12 ;  /* 0x000000140f1472a4 */ /* 0x000fe2000f8e020c */
[----:B------:R-:W-:Y:S01]  /*4810*/  SEL R17, R17, RZ, P4 ;  /* 0x000000ff11117207 */ /* 0x000fe20002000000 */
[----:B------:R-:W-:Y:S02]  /*4820*/  UIADD3 UR9, UR9, 0x38000, URZ ;  /* 0x0003800009097890 */ /* 0x000fe4000fffe03f */
[----:B------:R-:W-:Y:S02]  /*4830*/  USHF.L.U32 UR10, UR10, 0x6, URZ ;  /* 0x000000060a0a7899 */ /* 0x000fe4000800063f */
[----:B------:R-:W-:-:S02]  /*4840*/  UIMAD UR11, UR11, UR6, UR4 ;  /* 0x000000060b0b72a4 */ /* 0x000fc4000f8e0204 */
[----:B------:R-:W-:Y:S02]  /*4850*/  UIMAD UR12, UR17, UR7, UR5 ;  /* 0x00000007110c72a4 */ /* 0x000fe4000f8e0205 */
[----:B------:R-:W-:Y:S02]  /*4860*/  UPRMT UR14, UR32, 0x5410, URZ ;  /* 0x00005410200e7896 */ /* 0x000fe4000800003f */
[----:B------:R-:W-:Y:S02]  /*4870*/  UIADD3 UR24, UR8, 0x800, URZ ;  /* 0x0000080008187890 */ /* 0x000fe4000fffe03f */
[----:B------:R-:W-:Y:S02]  /*4880*/  UIMAD UR28, UR28, UR7, UR5 ;  /* 0x000000071c1c72a4 */ /* 0x000fe4000f8e0205 */
[----:B------:R-:W-:Y:S01]  /*4890*/  UIADD3 UR16, UR8, 0x1000, URZ ;  /* 0x0000100008107890 */ /* 0x000fe2000fffe03f */
[----:B------:R-:W-:Y:S01]  /*48a0*/  MOV R6, UR14 ;  /* 0x0000000e00067c02 */ /* 0x000fe20008000f00 */
[----:B------:R-:W-:Y:S01]  /*48b0*/  UIMAD UR20, UR20, UR7, UR5 ;  /* 0x00000007141472a4 */ /* 0x000fe2000f8e0205 */
[----:B------:R0:W-:Y:S01]  /*48c0*/  UTMALDG.4D.IM2COL [UR8], [UR40], UR14 ;  /* 0x00000008280073b4 */ /* 0x0001e2000805800e */
[----:B------:R-:W-:Y:S01]  /*48d0*/  @UP0 ULDC UR32, c[0x0][0x384] ;  /* 0x0000e10000200ab9 */ /* 0x000fe20000000800 */
[----:B------:R-:W-:Y:S01]  /*48e0*/  UMOV UR25, UR9 ;  /* 0x0000000900197c82 */ /* 0x000fe20008000000 */
[----:B------:R-:W-:Y:S01]  /*48f0*/  UMOV UR26, UR10 ;  /* 0x0000000a001a7c82 */ /* 0x000fe20008000000 */
[----:B------:R-:W-:Y:S01]  /*4900*/  UIMAD.WIDE.U32 UR32, UR46, UR32, URZ ;  /* 0x000000202e2072a5 */ /* 0x000fe2000f8e003f */
[----:B------:R-:W-:Y:S01]  /*4910*/  @UP0 ULDC UR56, c[0x0][0x384] ;  /* 0x0000e10000380ab9 */ /* 0x000fe20000000800 */
[----:B------:R-:W-:Y:S01]  /*4920*/  @UP0 ULDC UR44, c[0x0][0x384] ;  /* 0x0000e100002c0ab9 */ /* 0x000fe20000000800 */
[----:B------:R1:W-:Y:S01]  /*4930*/  UTMALDG.4D.IM2COL [UR24], [UR40], UR14 ;  /* 0x00000018280073b4 */ /* 0x0003e2000805800e */
[----:B------:R-:W-:Y:S01]  /*4940*/  UMOV UR17, UR9 ;  /* 0x0000000900117c82 */ /* 0x000fe20008000000 */
[----:B------:R-:W-:Y:S01]  /*4950*/  UMOV UR18, UR10 ;  /* 0x0000000a00127c82 */ /* 0x000fe20008000000 */
[----:B------:R-:W-:Y:S01]  /*4960*/  UMOV UR35, UR46 ;  /* 0x0000002e00237c82 */ /* 0x000fe20008000000 */
[----:B------:R-:W-:-:S02]  /*4970*/  UIMAD.WIDE.U32 UR56, UR39, UR56, URZ ;  /* 0x00000038273872a5 */ /* 0x000fc4000f8e003f */
[----:B------:R-:W-:Y:S01]  /*4980*/  UIMAD.WIDE.U32 UR44, UR38, UR44, URZ ;  /* 0x0000002c262c72a5 */ /* 0x000fe2000f8e003f */
[----:B------:R2:W-:Y:S01]  /*4990*/  UTMALDG.4D.IM2COL [UR16], [UR40], UR14 ;  /* 0x00000010280073b4 */ /* 0x0005e2000805800e */
[----:B------:R-:W-:Y:S01]  /*49a0*/  UMOV UR53, UR39 ;  /* 0x0000002700357c82 */ /* 0x000fe20008000000 */
[----:B------:R-:W-:Y:S01]  /*49b0*/  UMOV UR49, UR51 ;  /* 0x0000003300317c82 */ /* 0x000fe20008000000 */
[----:B------:R-:W-:Y:S01]  /*49c0*/  UMOV UR36, UR38 ;  /* 0x0000002600247c82 */ /* 0x000fe20008000000 */
[----:B------:R-:W-:Y:S01]  /*49d0*/  UMOV UR42, UR10 ;  /* 0x0000000a002a7c82 */ /* 0x000fe20008000000 */
[----:B------:R-:W-:Y:S01]  /*49e0*/  UIADD3 UR32, UR8, 0x2000, URZ ;  /* 0x0000200008207890 */ /* 0x000fe2000fffe03f */
[----:B------:R-:W-:Y:S01]  /*49f0*/  UMOV UR34, UR10 ;  /* 0x0000000a00227c82 */ /* 0x000fe20008000000 */
[----:B0-----:R-:W-:Y:S01]  /*4a00*/  @UP1 ULDC.64 UR12, c[0x0][0x390] ;  /* 0x0000e400000c1ab9 */ /* 0x001fe20000000a00 */
[----:B------:R-:W-:Y:S01]  /*4a10*/  UMOV UR48, UR50 ;  /* 0x0000003200307c82 */ /* 0x000fe20008000000 */
[----:B------:R-:W-:Y:S01]  /*4a20*/  @UP0 ULDC UR61, c[0x0][0x384] ;  /* 0x0000e100003d0ab9 */ /* 0x000fe20000000800 */
[----:B------:R-:W-:Y:S01]  /*4a30*/  UMOV UR11, UR51 ;  /* 0x00000033000b7c82 */ /* 0x000fe20008000000 */
[----:B-1----:R-:W-:Y:S01]  /*4a40*/  @UP0 ULDC UR25, c[0x0][0x388] ;  /* 0x0000e20000190ab9 */ /* 0x002fe20000000800 */
[----:B------:R-:W-:Y:S01]  /*4a50*/  @UP0 ULDC UR28, c[0x0][0x384] ;  /* 0x0000e100001c0ab9 */ /* 0x000fe20000000800 */
[----:B------:R-:W-:Y:S01]  /*4a60*/  @UP0 USHF.R.U32.HI UR35, URZ, UR25, UR33 ;  /* 0x000000193f230299 */ /* 0x000fe20008011621 */
[----:B------:R-:W-:Y:S01]  /*4a70*/  @UP0 ULDC UR24, c[0x0][0x388] ;  /* 0x0000e20000180ab9 */ /* 0x000fe20000000800 */
[----:B------:R-:W-:Y:S01]  /*4a80*/  UIMAD.WIDE.U32 UR28, UR51, UR28, URZ ;  /* 0x0000001c331c72a5 */ /* 0x000fe2000f8e003f */
[----:B------:R-:W-:Y:S01]  /*4a90*/  @UP0 ULDC UR27, c[0x0][0x388] ;  /* 0x0000e200001b0ab9 */ /* 0x000fe20000000800 */
[----:B--2---:R-:W-:Y:S01]  /*4aa0*/  @UP1 ULDC.64 UR20, c[0x0][0x390] ;  /* 0x0000e40000141ab9 */ /* 0x004fe20000000a00 */
[----:B------:R-:W-:Y:S01]  /*4ab0*/  @UP0 USHF.R.U32.HI UR53, URZ, UR24, UR57 ;  /* 0x000000183f350299 */ /* 0x000fe20008011639 */
[----:B------:R-:W-:Y:S01]  /*4ac0*/  @UP0 ULDC UR26, c[0x0][0x388] ;  /* 0x0000e200001a0ab9 */ /* 0x000fe20000000800 */
[----:B------:R-:W-:-:S02]  /*4ad0*/  UIMAD.WIDE.U32 UR56, UR35, UR20, URZ ;  /* 0x00000014233872a5 */ /* 0x000fc4000f8e003f */
[----:B------:R-:W-:Y:S02]  /*4ae0*/  @UP0 USHF.R.U32.HI UR49, URZ, UR27, UR29 ;  /* 0x0000001b3f310299 */ /* 0x000fe4000801161d */
[----:B------:R-:W-:Y:S01]  /*4af0*/  @UP0 USHF.R.U32.HI UR36, URZ, UR26, UR45 ;  /* 0x0000001a3f240299 */ /* 0x000fe2000801162d */
[----:B------:R-:W-:Y:S02]  /*4b00*/  @UP1 ULDC.64 UR18, c[0x0][0x390] ;  /* 0x0000e40000121ab9 */ /* 0x000fe40000000a00 */
[----:B------:R-:W-:Y:S01]  /*4b10*/  UMOV UR45, UR35 ;  /* 0x00000023002d7c82 */ /* 0x000fe20008000000 */
[----:B------:R-:W-:Y:S02]  /*4b20*/  @UP1 USHF.R.U32.HI UR45, URZ, UR21, UR57 ;  /* 0x000000153f2d1299 */ /* 0x000fe40008011639 */
[----:B------:R-:W-:Y:S02]  /*4b30*/  UIMAD.WIDE.U32 UR56, UR49, UR12, URZ ;  /* 0x0000000c313872a5 */ /* 0x000fe4000f8e003f */
[----:B------:R-:W-:-:S02]  /*4b40*/  UIMAD.WIDE.U32 UR28, UR53, UR18, URZ ;  /* 0x00000012351c72a5 */ /* 0x000fc4000f8e003f */
[----:B------:R-:W-:Y:S02]  /*4b50*/  UIADD3 UR20, -UR35, URZ, URZ ;  /* 0x0000003f23147290 */ /* 0x000fe4000fffe13f */
[----:B------:R-:W-:Y:S01]  /*4b60*/  UIADD3 UR44, -UR45, URZ, URZ ;  /* 0x0000003f2d2c7290 */ /* 0x000fe2000fffe13f */
[----:B------:R-:W-:Y:S01]  /*4b70*/  R2UR UR56, R20 ;  /* 0x00000000143872ca */ /* 0x000fe200000e0000 */
[----:B------:R-:W-:Y:S01]  /*4b80*/  UMOV UR37, UR53 ;  /* 0x0000003500257c82 */ /* 0x000fe20008000000 */
[----:B------:R-:W-:Y:S02]  /*4b90*/  @UP1 USHF.R.U32.HI UR37, URZ, UR19, UR29 ;  /* 0x000000133f251299 */ /* 0x000fe4000801161d */
[----:B------:R-:W-:Y:S01]  /*4ba0*/  UIMAD UR20, UR22, UR20, UR55 ;  /* 0x00000014161472a4 */ /* 0x000fe2000f8e0237 */
[----:B------:R-:W-:Y:S01]  /*4bb0*/  @UP1 UMOV UR19, UR57 ;  /* 0x0000003900131c82 */ /* 0x000fe20008000000 */
[----:B------:R-:W-:Y:S01]  /*4bc0*/  UIMAD UR44, UR15, UR44, UR35 ;  /* 0x0000002c0f2c72a4 */ /* 0x000fe2000f8e0223 */
[----:B------:R-:W-:Y:S01]  /*4bd0*/  R2UR UR57, R21 ;  /* 0x00000000153972ca */ /* 0x000fe200000e0000 */
[----:B------:R-:W-:-:S02]  /*4be0*/  UIADD3 UR40, UR8, 0x1800, URZ ;  /* 0x0000180008287890 */ /* 0x000fc4000fffe03f */
[----:B------:R-:W-:Y:S02]  /*4bf0*/  UIMAD UR43, UR20, UR6, UR4 ;  /* 0x00000006142b72a4 */ /* 0x000fe4000f8e0204 */
[----:B------:R-:W-:Y:S01]  /*4c00*/  UIMAD UR44, UR44, UR7, UR5 ;  /* 0x000000072c2c72a4 */ /* 0x000fe2000f8e0205 */
[----:B------:R-:W-:Y:S01]  /*4c10*/  @UP1 ULDC.64 UR16, c[0x0][0x390] ;  /* 0x0000e40000101ab9 */ /* 0x000fe20000000a00 */
[----:B------:R-:W-:Y:S01]  /*4c20*/  UMOV UR41, UR9 ;  /* 0x0000000900297c82 */ /* 0x000fe20008000000 */
[----:B------:R-:W-:Y:S02]  /*4c30*/  UIMAD.WIDE.U32 UR58, UR36, UR16, URZ ;  /* 0x00000010243a72a5 */ /* 0x000fe4000f8e003f */
[----:B------:R-:W-:Y:S01]  /*4c40*/  UMOV UR29, UR36 ;  /* 0x00000024001d7c82 */ /* 0x000fe20008000000 */
[----:B------:R-:W-:-:S03]  /*4c50*/  UIADD3 UR12, -UR53, URZ, URZ ;  /* 0x0000003f350c7290 */ /* 0x000fc6000fffe13f */
[----:B------:R0:W-:Y:S01]  /*4c60*/  UTMALDG.4D.IM2COL [UR40], [UR56], UR14 ;  /* 0x00000028380073b4 */ /* 0x0001e2000805800e */
[----:B------:R-:W-:Y:S01]  /*4c70*/  @UP1 USHF.R.U32.HI UR29, URZ, UR17, UR59 ;  /* 0x000000113f1d1299 */ /* 0x000fe2000801163b */
[----:B------:R-:W-:Y:S01]  /*4c80*/  R2UR UR59, R34 ;  /* 0x00000000223b72ca */ /* 0x000fe200000e0000 */
[----:B------:R-:W-:Y:S01]  /*4c90*/  UMOV UR21, UR49 ;  /* 0x0000003100157c82 */ /* 0x000fe20008000000 */
[----:B------:R-:W-:Y:S02]  /*4ca0*/  @UP1 USHF.R.U32.HI UR21, URZ, UR13, UR19 ;  /* 0x0000000d3f151299 */ /* 0x000fe40008011613 */
[----:B------:R-:W-:Y:S02]  /*4cb0*/  UIMAD UR35, UR22, UR12, UR60 ;  /* 0x0000000c162372a4 */ /* 0x000fe4000f8e023c */
[----:B------:R-:W-:Y:S02]  /*4cc0*/  UIADD3 UR12, -UR49, URZ, URZ ;  /* 0x0000003f310c7290 */ /* 0x000fe4000fffe13f */
[----:B------:R-:W-:-:S02]  /*4cd0*/  UIADD3 UR13, -UR37, URZ, URZ ;  /* 0x0000003f250d7290 */ /* 0x000fc4000fffe13f */
[----:B------:R-:W-:Y:S02]  /*4ce0*/  UIADD3 UR17, -UR36, URZ, URZ ;  /* 0x0000003f24117290 */ /* 0x000fe4000fffe13f */
[----:B------:R-:W-:Y:S02]  /*4cf0*/  UIADD3 UR28, -UR29, URZ, URZ ;  /* 0x0000003f1d1c7290 */ /* 0x000fe4000fffe13f */
[----:B------:R-:W-:Y:S02]  /*4d00*/  UIMAD UR13, UR15, UR13, UR53 ;  /* 0x0000000d0f0d72a4 */ /* 0x000fe4000f8e0235 */
[----:B------:R-:W-:Y:S02]  /*4d10*/  UIADD3 UR20, -UR21, URZ, URZ ;  /* 0x0000003f15147290 */ /* 0x000fe4000fffe13f */
[----:B------:R-:W-:Y:S02]  /*4d20*/  UIMAD UR17, UR22, UR17, UR59 ;  /* 0x00000011161172a4 */ /* 0x000fe4000f8e023b */
[----:B------:R-:W-:Y:S01]  /*4d30*/  UIMAD UR28, UR15, UR28, UR36 ;  /* 0x0000001c0f1c72a4 */ /* 0x000fe2000f8e0224 */
[----:B0-----:R-:W-:Y:S01]  /*4d40*/  R2UR UR43, R35 ;  /* 0x00000000232b72ca */ /* 0x001fe200000e0000 */
[----:B------:R-:W-:-:S02]  /*4d50*/  UIMAD UR35, UR35, UR6, UR4 ;  /* 0x00000006232372a4 */ /* 0x000fc4000f8e0204 */
[----:B------:R-:W-:Y:S02]  /*4d60*/  UIMAD UR36, UR13, UR7, UR5 ;  /* 0x000000070d2472a4 */ /* 0x000fe4000f8e0205 */
[----:B------:R-:W-:Y:S02]  /*4d70*/  UIMAD UR20, UR15, UR20, UR49 ;  /* 0x000000140f1472a4 */ /* 0x000fe4000f8e0231 */
[----:B------:R-:W-:Y:S02]  /*4d80*/  UIADD3 UR24, UR8, 0x2800, URZ ;  /* 0x0000280008187890 */ /* 0x000fe4000fffe03f */
[----:B------:R-:W-:Y:S02]  /*4d90*/  UIMAD UR27, UR17, UR6, UR4 ;  /* 0x00000006111b72a4 */ /* 0x000fe4000f8e0204 */
[----:B------:R-:W-:Y:S02]  /*4da0*/  UIMAD UR28, UR28, UR7, UR5 ;  /* 0x000000071c1c72a4 */ /* 0x000fe4000f8e0205 */
[----:B------:R-:W-:-:S02]  /*4db0*/  UIMAD UR12, UR22, UR12, UR43 ;  /* 0x0000000c160c72a4 */ /* 0x000fc4000f8e022b */
[----:B------:R-:W-:Y:S02]  /*4dc0*/  UIADD3 UR16, UR8, 0x3000, URZ ;  /* 0x0000300008107890 */ /* 0x000fe4000fffe03f */
[----:B------:R-:W-:Y:S02]  /*4dd0*/  UIMAD UR19, UR12, UR6, UR4 ;  /* 0x000000060c1372a4 */ /* 0x000fe4000f8e0204 */
[----:B------:R-:W-:Y:S01]  /*4de0*/  UIMAD UR20, UR20, UR7, UR5 ;  /* 0x00000007141472a4 */ /* 0x000fe2000f8e0205 */
[----:B------:R-:W-:Y:S01]  /*4df0*/  @UP0 ULDC UR12, c[0x0][0x384] ;  /* 0x0000e100000c0ab9 */ /* 0x000fe20000000800 */
[----:B------:R-:W-:Y:S01]  /*4e00*/  UMOV UR33, UR9 ;  /* 0x0000000900217c82 */ /* 0x000fe20008000000 */
[----:B------:R-:W-:Y:S01]  /*4e10*/  UIMAD.WIDE.U32 UR12, UR50, UR12, URZ ;  /* 0x0000000c320c72a5 */ /* 0x000fe2000f8e003f */
[----:B------:R0:W-:Y:S01]  /*4e20*/  UTMALDG.4D.IM2COL [UR32], [UR56], UR14 ;  /* 0x00000020380073b4 */ /* 0x0001e2000805800e */
[----:B------:R-:W-:Y:S01]  /*4e30*/  UMOV UR25, UR9 ;  /* 0x0000000900197c82 */ /* 0x000fe20008000000 */
[----:B------:R-:W-:Y:S01]  /*4e40*/  UMOV UR26, UR10 ;  /* 0x0000000a001a7c82 */ /* 0x000fe20008000000 */
[----:B------:R-:W-:Y:S01]  /*4e50*/  @UP0 ULDC UR40, c[0x0][0x388] ;  /* 0x0000e20000280ab9 */ /* 0x000fe20000000800 */
[----:B------:R-:W-:Y:S01]  /*4e60*/  UMOV UR17, UR9 ;  /* 0x0000000900117c82 */ /* 0x000fe20008000000 */
[----:B------:R-:W-:Y:S01]  /*4e70*/  @UP0 USHF.R.U32.HI UR48, URZ, UR40, UR13 ;  /* 0x000000283f300299 */ /* 0x000fe2000801160d */
[----:B------:R-:W-:Y:S01]  /*4e80*/  UMOV UR18, UR10 ;  /* 0x0000000a00127c82 */ /* 0x000fe20008000000 */
[----:B------:R1:W-:Y:S01]  /*4e90*/  UTMALDG.4D.IM2COL [UR24], [UR56], UR14 ;  /* 0x00000018380073b4 */ /* 0x0003e2000805800e */
[----:B------:R-:W-:Y:S01]  /*4ea0*/  @UP1 ULDC.64 UR12, c[0x0][0x390] ;  /* 0x0000e400000c1ab9 */ /* 0x000fe20000000a00 */
[----:B------:R-:W-:Y:S01]  /*4eb0*/  @UP0 ULDC UR58, c[0x0][0x384] ;  /* 0x0000e100003a0ab9 */ /* 0x000fe20000000800 */
[----:B------:R-:W-:Y:S01]  /*4ec0*/  @UP0 ULDC UR44, c[0x0][0x388] ;  /* 0x0000e200002c0ab9 */ /* 0x000fe20000000800 */
[----:B------:R-:W-:Y:S01]  /*4ed0*/  @UP0 ULDC UR53, c[0x0][0x384] ;  /* 0x0000e10000350ab9 */ /* 0x000fe20000000800 */
[----:B------:R-:W-:Y:S01]  /*4ee0*/  @UP0 ULDC UR49, c[0x0][0x388] ;  /* 0x0000e20000310ab9 */ /* 0x000fe20000000800 */
[----:B------:R-:W-:Y:S01]  /*4ef0*/  @UP0 ULDC UR45, c[0x0][0x388] ;  /* 0x0000e200002d0ab9 */ /* 0x000fe20000000800 */
[----:B------:R-:W-:Y:S01]  /*4f00*/  @UP0 ULDC UR42, c[0x0][0x384] ;  /* 0x0000e100002a0ab9 */ /* 0x000fe20000000800 */
[----:B------:R-:W-:Y:S01]  /*4f10*/  @UP0 ULDC UR41, c[0x0][0x388] ;  /* 0x0000e20000290ab9 */ /* 0x000fe20000000800 */
[----:B------:R-:W-:Y:S01]  /*4f20*/  @UP0 ULDC UR40, c[0x0][0x384] ;  /* 0x0000e10000280ab9 */ /* 0x000fe20000000800 */
[----:B0-----:R-:W-:Y:S01]  /*4f30*/  R2UR UR35, R29 ;  /* 0x000000001d2372ca */ /* 0x001fe200000e0000 */
[----:B------:R-:W-:Y:S01]  /*4f40*/  @UP1 ULDC.64 UR32, c[0x0][0x390] ;  /* 0x0000e40000201ab9 */ /* 0x000fe20000000a00 */
[----:B------:R-:W-:Y:S01]  /*4f50*/  @UP0 ULDC UR37, c[0x0][0x384] ;  /* 0x0000e10000250ab9 */ /* 0x000fe20000000800 */
[----:B------:R-:W-:Y:S01]  /*4f60*/  @UP0 ULDC UR36, c[0x0][0x388] ;  /* 0x0000e20000240ab9 */ /* 0x000fe20000000800 */
[----:B------:R-:W-:Y:S01]  /*4f70*/  UMOV UR34, UR50 ;  /* 0x0000003200227c82 */ /* 0x000fe20008000000 */
[----:B-1----:R-:W-:Y:S01]  /*4f80*/  UMOV UR28, UR56 ;  /* 0x00000038001c7c82 */ /* 0x002fe20008000000 */
[----:B------:R-:W-:Y:S01]  /*4f90*/  UMOV UR29, UR57 ;  /* 0x00000039001d7c82 */ /* 0x000fe20008000000 */
[----:B------:R-:W-:Y:S01]  /*4fa0*/  UIMAD.WIDE.U32 UR26, UR52, UR58, URZ ;  /* 0x0000003a341a72a5 */ /* 0x000fe2000f8e003f */
[----:B------:R0:W-:Y:S01]  /*4fb0*/  UTMALDG.4D.IM2COL [UR16], [UR28], UR14 ;  /* 0x000000101c0073b4 */ /* 0x0001e2000805800e */
[----:B------:R-:W-:Y:S01]  /*4fc0*/  @UP0 ULDC UR25, c[0x0][0x388] ;  /* 0x0000e20000190ab9 */ /* 0x000fe20000000800 */
[----:B------:R-:W-:Y:S01]  /*4fd0*/  @UP0 ULDC UR24, c[0x0][0x384] ;  /* 0x0000e10000180ab9 */ /* 0x000fe20000000800 */
[----:B------:R-:W-:Y:S01]  /*4fe0*/  @UP0 USHF.R.U32.HI UR52, URZ, UR25, UR27 ;  /* 0x000000193f340299 */ /* 0x000fe2000801161b */
[----:B------:R-:W-:-:S02]  /*4ff0*/  @UP0 ULDC UR57, c[0x0][0x384] ;  /* 0x0000e10000390ab9 */ /* 0x000fc40000000800 */
[----:B------:R-:W-:Y:S01]  /*5000*/  UMOV UR26, UR28 ;  /* 0x0000001c001a7c82 */ /* 0x000fe20008000000 */
[----:B------:R-:W-:Y:S01]  /*5010*/  UMOV UR27, UR29 ;  /* 0x0000001d001b7c82 */ /* 0x000fe20008000000 */
[----:B------:R-:W-:Y:S02]  /*5020*/  @UP0 ULDC UR56, c[0x0][0x388] ;  /* 0x0000e20000380ab9 */ /* 0x000fe40000000800 */
[----:B------:R-:W-:Y:S01]  /*5030*/  UMOV UR58, UR52 ;  /* 0x00000034003a7c82 */ /* 0x000fe20008000000 */
[----:B0-----:R-:W-:Y:S02]  /*5040*/  UIMAD.WIDE.U32 UR16, UR48, UR12, URZ ;  /* 0x0000000c301072a5 */ /* 0x001fe4000f8e003f */
[----:B------:R-:W-:Y:S01]  /*5050*/  UMOV UR21, UR48 ;  /* 0x0000003000157c82 */ /* 0x000fe20008000000 */
[----:B------:R-:W-:Y:S02]  /*5060*/  UIADD3 UR19, -UR48, URZ, URZ ;  /* 0x0000003f30137290 */ /* 0x000fe4000fffe13f */
[----:B------:R-:W-:-:S02]  /*5070*/  @UP1 USHF.R.U32.HI UR21, URZ, UR13, UR17 ;  /* 0x0000000d3f151299 */ /* 0x000fc40008011611 */
[----:B------:R-:W-:Y:S02]  /*5080*/  UIMAD UR19, UR22, UR19, UR35 ;  /* 0x00000013161372a4 */ /* 0x000fe4000f8e0223 */
[----:B------:R-:W-:Y:S02]  /*5090*/  UIADD3 UR20, -UR21, URZ, URZ ;  /* 0x0000003f15147290 */ /* 0x000fe4000fffe13f */
[----:B------:R-:W-:Y:S02]  /*50a0*/  UIMAD.WIDE.U32 UR12, UR54, UR61, URZ ;  /* 0x0000003d360c72a5 */ /* 0x000fe4000f8e003f */
[----:B------:R-:W-:Y:S02]  /*50b0*/  UIMAD UR20, UR15, UR20, UR48 ;  /* 0x000000140f1472a4 */ /* 0x000fe4000f8e0230 */
[----:B------:R-:W-:Y:S02]  /*50c0*/  UIADD3 UR16, UR8, 0x3800, URZ ;  /* 0x0000380008107890 */ /* 0x000fe4000fffe03f */
[----:B------:R-:W-:-:S02]  /*50d0*/  UIMAD UR19, UR19, UR6, UR4 ;  /* 0x00000006131372a4 */ /* 0x000fc4000f8e0204 */
[----:B------:R-:W-:Y:S02]  /*50e0*/  UIMAD UR20, UR20, UR7, UR5 ;  /* 0x00000007141472a4 */ /* 0x000fe4000f8e0205 */
[----:B------:R-:W-:Y:S01]  /*50f0*/  @UP0 USHF.R.U32.HI UR54, URZ, UR44, UR13 ;  /* 0x0000002c3f360299 */ /* 0x000fe2000801160d */
[----:B------:R-:W-:Y:S02]  /*5100*/  UMOV UR17, UR9 ;  /* 0x0000000900117c82 */ /* 0x000fe40008000000 */
[----:B------:R-:W-:Y:S01]  /*5110*/  @UP1 ULDC.64 UR12, c[0x0][0x390] ;  /* 0x0000e400000c1ab9 */ /* 0x000fe20000000a00 */
[----:B------:R-:W-:Y:S01]  /*5120*/  UIMAD.WIDE.U32 UR28, UR54, UR32, URZ ;  /* 0x00000020361c72a5 */ /* 0x000fe2000f8e003f */
[----:B------:R-:W-:Y:S02]  /*5130*/  @UP0 ULDC UR44, c[0x0][0x388] ;  /* 0x0000e200002c0ab9 */ /* 0x000fe40000000800 */
[----:B------:R0:W-:Y:S01]  /*5140*/  UTMALDG.4D.IM2COL [UR16], [UR26], UR14 ;  /* 0x000000101a0073b4 */ /* 0x0001e2000805800e */
[----:B------:R-:W-:Y:S01]  /*5150*/  UMOV UR48, UR54 ;  /* 0x0000003600307c82 */ /* 0x000fe20008000000 */
[----:B0-----:R-:W-:-:S02]  /*5160*/  UIMAD.WIDE.U32 UR16, UR47, UR24, URZ ;  /* 0x000000182f1072a5 */ /* 0x001fc4000f8e003f */
[----:B------:R-:W-:Y:S01]  /*5170*/  UMOV UR21, UR29 ;  /* 0x0000001d00157c82 */ /* 0x000fe20008000000 */
[----:B------:R-:W-:Y:S01]  /*5180*/  UIMAD.WIDE.U32 UR18, UR52, UR12, URZ ;  /* 0x0000000c341272a5 */ /* 0x000fe2000f8e003f */
[----:B------:R-:W-:Y:S02]  /*5190*/  UMOV UR20, UR28 ;  /* 0x0000001c00147c82 */ /* 0x000fe40008000000 */
[----:B------:R-:W-:Y:S01]  /*51a0*/  @UP1 UMOV UR12, UR21 ;  /* 0x00000015000c1c82 */ /* 0x000fe20008000000 */
[----:B------:R-:W-:Y:S02]  /*51b0*/  UIMAD.WIDE.U32 UR20, UR46, UR57, URZ ;  /* 0x000000392e1472a5 */ /* 0x000fe4000f8e003f */
[----:B------:R-:W-:Y:S01]  /*51c0*/  @UP1 USHF.R.U32.HI UR48, URZ, UR33, UR12 ;  /* 0x000000213f301299 */ /* 0x000fe2000801160c */
[----:B------:R-:W-:Y:S01]  /*51d0*/  @UP0 UMOV UR57, UR17 ;  /* 0x0000001100390c82 */ /* 0x000fe20008000000 */
[----:B------:R-:W-:Y:S02]  /*51e0*/  UIMAD.WIDE.U32 UR32, UR39, UR53, URZ ;  /* 0x00000035272072a5 */ /* 0x000fe4000f8e003f */
[----:B------:R-:W-:-:S02]  /*51f0*/  @UP0 USHF.R.U32.HI UR47, URZ, UR56, UR57 ;  /* 0x000000383f2f0299 */ /* 0x000fc40008011639 */
[----:B------:R-:W-:Y:S01]  /*5200*/  IMAD.U32 R41, RZ, RZ, UR48 ;  /* 0x00000030ff297e24 */ /* 0x000fe2000f8e00ff */
[----:B------:R-:W-:Y:S01]  /*5210*/  @UP0 USHF.R.U32.HI UR46, URZ, UR49, UR21 ;  /* 0x000000313f2e0299 */ /* 0x000fe20008011615 */
[----:B------:R-:W-:Y:S01]  /*5220*/  @UP1 ULDC.64 UR28, c[0x0][0x390] ;  /* 0x0000e400001c1ab9 */ /* 0x000fe20000000a00 */
[----:B------:R-:W-:Y:S01]  /*5230*/  @UP1 ULDC.64 UR26, c[0x0][0x390] ;  /* 0x0000e400001a1ab9 */ /* 0x000fe20000000a00 */
[----:B------:R-:W-:Y:S01]  /*5240*/  @UP0 USHF.R.U32.HI UR39, URZ, UR45, UR33 ;  /* 0x0000002d3f270299 */ /* 0x000fe20008011621 */
[----:B------:R-:W-:Y:S01]  /*5250*/  @UP1 UMOV UR61, UR19 ;  /* 0x00000013003d1c82 */ /* 0x000fe20008000000 */
[----:B------:R-:W-:Y:S02]  /*5260*/  UIMAD.WIDE.U32 UR20, UR47, UR28, URZ ;  /* 0x0000001c2f1472a5 */ /* 0x000fe4000f8e003f */
[----:B------:R-:W-:Y:S02]  /*5270*/  UIMAD.WIDE.U32 UR32, UR46, UR26, URZ ;  /* 0x0000001a2e2072a5 */ /* 0x000fe4000f8e003f */
[----:B------:R-:W-:Y:S01]  /*5280*/  @UP1 USHF.R.U32.HI UR58, URZ, UR13, UR61 ;  /* 0x0000000d3f3a1299 */ /* 0x000fe2000801163d */
[----:B------:R-:W-:-:S02]  /*5290*/  @UP1 ULDC.64 UR24, c[0x0][0x390] ;  /* 0x0000e40000181ab9 */ /* 0x000fc40000000a00 */
[----:B------:R-:W-:Y:S01]  /*52a0*/  UMOV UR61, UR47 ;  /* 0x0000002f003d7c82 */ /* 0x000fe20008000000 */
[----:B------:R-:W-:Y:S01]  /*52b0*/  UMOV UR53, UR46 ;  /* 0x0000002e00357c82 */ /* 0x000fe20008000000 */
[----:B------:R-:W-:Y:S02]  /*52c0*/  @UP1 USHF.R.U32.HI UR61, URZ, UR29, UR21 ;  /* 0x0000001d3f3d1299 */ /* 0x000fe40008011615 */
[----:B------:R-:W-:Y:S02]  /*52d0*/  @UP1 USHF.R.U32.HI UR53, URZ, UR27, UR33 ;  /* 0x0000001b3f351299 */ /* 0x000fe40008011621 */
[----:B------:R-:W-:Y:S02]  /*52e0*/  UIMAD.WIDE.U32 UR20, UR39, UR24, URZ ;  /* 0x00000018271472a5 */ /* 0x000fe4000f8e003f */
[----:B------:R-:W-:Y:S01]  /*52f0*/  UIMAD.WIDE.U32 UR26, UR38, UR42, URZ ;  /* 0x0000002a261a72a5 */ /* 0x000fe2000f8e003f */
[----:B------:R-:W-:Y:S01]  /*5300*/  UMOV UR45, UR39 ;  /* 0x00000027002d7c82 */ /* 0x000fe20008000000 */
[----:B------:R-:W-:-:S02]  /*5310*/  @UP1 USHF.R.U32.HI UR45, URZ, UR25, UR21 ;  /* 0x000000193f2d1299 */ /* 0x000fc40008011615 */
[----:B------:R-:W-:Y:S02]  /*5320*/  @UP0 USHF.R.U32.HI UR38, URZ, UR41, UR27 ;  /* 0x000000293f260299 */ /* 0x000fe4000801161b */
[----:B------:R-:W-:Y:S02]  /*5330*/  UIMAD.WIDE.U32 UR20, UR51, UR40, URZ ;  /* 0x00000028331472a5 */ /* 0x000fe4000f8e003f */
[----:B------:R-:W-:Y:S02]  /*5340*/  UIMAD.WIDE.U32 UR26, UR50, UR37, URZ ;  /* 0x00000025321a72a5 */ /* 0x000fe4000f8e003f */
[----:B------:R-:W-:Y:S01]  /*5350*/  @UP0 USHF.R.U32.HI UR11, URZ, UR36, UR21 ;  /* 0x000000243f0b0299 */ /* 0x000fe20008011615 */
[----:B------:R-:W-:Y:S01]  /*5360*/  @UP1 ULDC.64 UR12, c[0x0][0x390] ;  /* 0x0000e400000c1ab9 */ /* 0x000fe20000000a00 */
[----:B------:R-:W-:-:S03]  /*5370*/  UIADD3 UR14, UR8, 0x400, URZ ;  /* 0x00000400080e7890 */ /* 0x000fc6000fffe03f */
[----:B------:R-:W-:Y:S01]  /*5380*/  @UP0 UMOV UR21, UR27 ;  /* 0x0000001b00150c82 */ /* 0x000fe20008000000 */
[----:B------:R-:W-:Y:S01]  /*5390*/  @UP1 ULDC.64 UR16, c[0x0][0x390] ;  /* 0x0000e40000101ab9 */ /* 0x000fe20000000a00 */
[----:B------:R-:W-:Y:S01]  /*53a0*/  @UP0 USHF.R.U32.HI UR34, URZ, UR44, UR21 ;  /* 0x0000002c3f220299 */ /* 0x000fe20008011615 */
[----:B------:R-:W-:Y:S01]  /*53b0*/  IMAD.U32 R44, RZ, RZ, UR14 ;  /* 0x0000000eff2c7e24 */ /* 0x000fe2000f8e00ff */
[----:B------:R-:W-:Y:S02]  /*53c0*/  UMOV UR28, UR48 ;  /* 0x00000030001c7c82 */ /* 0x000fe40008000000 */
[----:B------:R-:W-:Y:S02]  /*53d0*/  UIMAD.WIDE.U32 UR20, UR34, UR12, URZ ;  /* 0x0000000c221472a5 */ /* 0x000fe4000f8e003f */
[----:B------:R-:W-:Y:S01]  /*53e0*/  UIMAD.WIDE.U32 UR36, UR38, UR16, URZ ;  /* 0x00000010262472a5 */ /* 0x000fe2000f8e003f */
[----:B------:R-:W-:Y:S01]  /*53f0*/  MOV R39, UR34 ;  /* 0x0000002200277c02 */ /* 0x000fe20008000f00 */
[----:B------:R-:W-:-:S02]  /*5400*/  UIADD3 UR14, UR8, 0xc00, URZ ;  /* 0x00000c00080e7890 */ /* 0x000fc4000fffe03f */
[----:B------:R-:W-:Y:S02]  /*5410*/  UIADD3 UR56, UR8, 0x1400, URZ ;  /* 0x0000140008387890 */ /* 0x000fe4000fffe03f */
[----:B------:R-:W-:Y:S02]  /*5420*/  UIADD3 UR48, UR8, 0x1c00, URZ ;  /* 0x00001c0008307890 */ /* 0x000fe4000fffe03f */
[----:B------:R-:W-:Y:S02]  /*5430*/  UIADD3 UR40, UR8, 0x2400, URZ ;  /* 0x0000240008287890 */ /* 0x000fe4000fffe03f */
[----:B------:R-:W-:Y:S02]  /*5440*/  UIADD3 UR24, UR8, 0x2c00, URZ ;  /* 0x00002c0008187890 */ /* 0x000fe4000fffe03f */
[----:B------:R-:W-:Y:S02]  /*5450*/  UIADD3 UR32, UR8, 0x3400, URZ ;  /* 0x0000340008207890 */ /* 0x000fe4000fffe03f */
[----:B------:R-:W-:Y:S01]  /*5460*/  UIADD3 UR16, UR8, 0x3c00, URZ ;  /* 0x00003c0008107890 */ /* 0x000fe2000fffe03f */
[----:B------:R-:W-:-:S02]  /*5470*/  @UP1 ULDC.64 UR18, c[0x0][0x390] ;  /* 0x0000e40000121ab9 */ /* 0x000fc40000000a00 */
[----:B------:R-:W-:Y:S01]  /*5480*/  @UP1 UMOV UR8, UR21 ;  /* 0x0000001500081c82 */ /* 0x000fe20008000000 */
[----:B------:R-:W-:Y:S01]  /*5490*/  UMOV UR21, UR34 ;  /* 0x0000002200157c82 */ /* 0x000fe20008000000 */
[----:B------:R-:W-:Y:S01]  /*54a0*/  @UP1 USHF.R.U32.HI UR21, URZ, UR13, UR8 ;  /* 0x0000000d3f151299 */ /* 0x000fe20008011608 */
[----:B------:R-:W-:Y:S01]  /*54b0*/  MOV R40, UR32 ;  /* 0x0000002000287c02 */ /* 0x000fe20008000f00 */
[----:B------:R-:W-:Y:S02]  /*54c0*/  UIADD3 UR8, -UR54, URZ, URZ ;  /* 0x0000003f36087290 */ /* 0x000fe4000fffe13f */
[----:B------:R-:W-:Y:S02]  /*54d0*/  UIADD3 UR12, -UR52, URZ, URZ ;  /* 0x0000003f340c7290 */ /* 0x000fe4000fffe13f */
[----:B------:R-:W-:Y:S02]  /*54e0*/  UIMAD UR31, UR22, UR8, UR31 ;  /* 0x00000008161f72a4 */ /* 0x000fe4000f8e021f */
[----:B------:R-:W-:-:S02]  /*54f0*/  UIADD3 UR8, -UR47, URZ, URZ ;  /* 0x0000003f2f087290 */ /* 0x000fc4000fffe13f */
[----:B------:R-:W-:Y:S02]  /*5500*/  UIMAD.WIDE.U32 UR26, UR11, UR18, URZ ;  /* 0x000000120b1a72a5 */ /* 0x000fe4000f8e003f */
[----:B------:R-:W-:Y:S02]  /*5510*/  UIMAD UR23, UR22, UR8, UR23 ;  /* 0x00000008161772a4 */ /* 0x000fe4000f8e0217 */
[----:B------:R-:W-:Y:S01]  /*5520*/  UIADD3 UR8, -UR39, URZ, URZ ;  /* 0x0000003f27087290 */ /* 0x000fe2000fffe13f */
[----:B------:R-:W-:Y:S01]  /*5530*/  UMOV UR29, UR38 ;  /* 0x00000026001d7c82 */ /* 0x000fe20008000000 */
[----:B------:R-:W-:Y:S02]  /*5540*/  @UP1 USHF.R.U32.HI UR29, URZ, UR17, UR37 ;  /* 0x000000113f1d1299 */ /* 0x000fe40008011625 */
[----:B------:R-:W-:Y:S01]  /*5550*/  UIMAD UR30, UR22, UR12, UR30 ;  /* 0x0000000c161e72a4 */ /* 0x000fe2000f8e021e */
[----:B------:R-:W-:Y:S01]  /*5560*/  UMOV UR37, UR11 ;  /* 0x0000000b00257c82 */ /* 0x000fe20008000000 */
[----:B------:R-:W-:Y:S01]  /*5570*/  UIMAD UR12, UR31, UR6, UR4 ;  /* 0x000000061f0c72a4 */ /* 0x000fe2000f8e0204 */
[----:B------:R-:W-:Y:S01]  /*5580*/  R2UR UR31, R25 ;  /* 0x00000000191f72ca */ /* 0x000fe200000e0000 */
[----:B------:R-:W-:-:S02]  /*5590*/  @UP1 USHF.R.U32.HI UR37, URZ, UR19, UR27 ;  /* 0x000000133f251299 */ /* 0x000fc4000801161b */
[----:B------:R-:W-:Y:S02]  /*55a0*/  UIMAD UR60, UR22, UR8, UR60 ;  /* 0x00000008163c72a4 */ /* 0x000fe4000f8e023c */
[----:B------:R-:W-:Y:S01]  /*55b0*/  UIADD3 UR51, -UR46, URZ, URZ ;  /* 0x0000003f2e337290 */ /* 0x000fe2000fffe13f */
[----:B------:R-:W-:Y:S01]  /*55c0*/  IMAD.U32 R43, RZ, RZ, UR12 ;  /* 0x0000000cff2b7e24 */ /* 0x000fe2000f8e00ff */
[----:B------:R-:W-:Y:S01]  /*55d0*/  UIADD3 UR27, -UR38, URZ, URZ ;  /* 0x0000003f261b7290 */ /* 0x000fe2000fffe13f */
[----:B------:R-:W-:Y:S01]  /*55e0*/  MOV R37, UR37 ;  /* 0x0000002500257c02 */ /* 0x000fe20008000f00 */
[----:B------:R-:W-:Y:S02]  /*55f0*/  UIADD3 UR8, -UR11, URZ, URZ ;  /* 0x0000003f0b087290 */ /* 0x000fe4000fffe13f */
[----:B------:R-:W-:Y:S02]  /*5600*/  UIADD3 UR19, -UR34, URZ, URZ ;  /* 0x0000003f22137290 */ /* 0x000fe4000fffe13f */
[----:B------:R-:W-:-:S02]  /*5610*/  UIMAD UR51, UR22, UR51, UR55 ;  /* 0x00000033163372a4 */ /* 0x000fc4000f8e0237 */
[----:B------:R-:W-:Y:S02]  /*5620*/  UIMAD UR27, UR22, UR27, UR59 ;  /* 0x0000001b161b72a4 */ /* 0x000fe4000f8e023b */
[----:B------:R-:W-:Y:S02]  /*5630*/  UIMAD UR8, UR22, UR8, UR43 ;  /* 0x00000008160872a4 */ /* 0x000fe4000f8e022b */
[----:B------:R-:W-:Y:S01]  /*5640*/  UIMAD UR19, UR22, UR19, UR35 ;  /* 0x00000013161372a4 */ /* 0x000fe2000f8e0223 */
[----:B------:R-:W-:Y:S01]  /*5650*/  R2UR UR22, R20 ;  /* 0x00000000141672ca */ /* 0x000fe200000e0000 */
[----:B------:R-:W-:Y:S01]  /*5660*/  UIADD3 UR12, -UR28, URZ, URZ ;  /* 0x0000003f1c0c7290 */ /* 0x000fe2000fffe13f */
[----:B------:R-:W-:Y:S01]  /*5670*/  UMOV UR33, UR58 ;  /* 0x0000003a00217c82 */ /* 0x000fe20008000000 */
[----:B------:R-:W-:Y:S02]  /*5680*/  UIADD3 UR44, UR10, 0x20, URZ ;  /* 0x000000200a2c7890 */ /* 0x000fe4000fffe03f */
[----:B------:R-:W-:-:S02]  /*5690*/  UIMAD UR18, UR30, UR6, UR4 ;  /* 0x000000061e1272a4 */ /* 0x000fc4000f8e0204 */
[----:B------:R-:W-:Y:S01]  /*56a0*/  UIMAD UR59, UR23, UR6, UR4 ;  /* 0x00000006173b72a4 */ /* 0x000fe2000f8e0204 */
[----:B------:R-:W-:Y:S01]  /*56b0*/  R2UR UR23, R21 ;  /* 0x00000000151772ca */ /* 0x000fe200000e0000 */
[----:B------:R-:W-:Y:S02]  /*56c0*/  UIMAD UR51, UR51, UR6, UR4 ;  /* 0x00000006333372a4 */ /* 0x000fe4000f8e0204 */
[----:B------:R-:W-:Y:S02]  /*56d0*/  UIMAD UR43, UR60, UR6, UR4 ;  /* 0x000000063c2b72a4 */ /* 0x000fe4000f8e0204 */
[----:B------:R-:W-:Y:S02]  /*56e0*/  UIMAD UR27, UR27, UR6, UR4 ;  /* 0x000000061b1b72a4 */ /* 0x000fe4000f8e0204 */
[----:B------:R-:W-:Y:S02]  /*56f0*/  UIMAD UR35, UR8, UR6, UR4 ;  /* 0x00000006082372a4 */ /* 0x000fe4000f8e0204 */
[----:B------:R-:W-:-:S02]  /*5700*/  UIMAD UR19, UR19, UR6, UR4 ;  /* 0x00000006131372a4 */ /* 0x000fc4000f8e0204 */
[----:B------:R-:W-:Y:S02]  /*5710*/  UIADD3 UR4, -UR33, URZ, URZ ;  /* 0x0000003f21047290 */ /* 0x000fe4000fffe13f */
[----:B------:R-:W-:Y:S01]  /*5720*/  UIMAD UR12, UR15, UR12, UR54 ;  /* 0x0000000c0f0c72a4 */ /* 0x000fe2000f8e0236 */
[----:B------:R-:W-:Y:S01]  /*5730*/  MOV R38, UR35 ;  /* 0x0000002300267c02 */ /* 0x000fe20008000f00 */
[----:B------:R-:W-:Y:S02]  /*5740*/  UIMAD UR4, UR15, UR4, UR52 ;  /* 0x000000040f0472a4 */ /* 0x000fe4000f8e0234 */
[----:B------:R-:W-:Y:S01]  /*5750*/  UIMAD UR12, UR12, UR7, UR5 ;  /* 0x000000070c0c72a4 */ /* 0x000fe2000f8e0205 */
[----:B------:R-:W-:Y:S01]  /*5760*/  UMOV UR36, UR44 ;  /* 0x0000002c00247c82 */ /* 0x000fe20008000000 */
[----:B------:R-:W-:Y:S01]  /*5770*/  UIADD3 UR6, -UR37, URZ, URZ ;  /* 0x0000003f25067290 */ /* 0x000fe2000fffe13f */
[----:B------:R-:W-:Y:S01]  /*5780*/  UMOV UR34, UR36 ;  /* 0x0000002400227c82 */ /* 0x000fe20008000000 */
[----:B------:R-:W-:-:S02]  /*5790*/  UIMAD UR36, UR4, UR7, UR5 ;  /* 0x00000007042472a4 */ /* 0x000fc4000f8e0205 */
[----:B------:R-:W-:Y:S01]  /*57a0*/  IMAD.U32 R42, RZ, RZ, UR12 ;  /* 0x0000000cff2a7e24 */ /* 0x000fe2000f8e00ff */
[----:B------:R-:W-:Y:S01]  /*57b0*/  UMOV UR32, UR14 ;  /* 0x0000000e00207c82 */ /* 0x000fe20008000000 */
[----:B------:R-:W-:Y:S01]  /*57c0*/  UMOV UR35, UR18 ;  /* 0x0000001200237c82 */ /* 0x000fe20008000000 */
[----:B------:R-:W-:Y:S01]  /*57d0*/  UMOV UR37, UR33 ;  /* 0x0000002100257c82 */ /* 0x000fe20008000000 */
[----:B------:R-:W-:Y:S01]  /*57e0*/  R2UR UR14, R6 ;  /* 0x00000000060e72ca */ /* 0x000fe200000e0000 */
[----:B------:R-:W-:Y:S01]  /*57f0*/  UMOV UR33, UR9 ;  /* 0x0000000900217c82 */ /* 0x000fe20008000000 */
[----:B------:R-:W-:Y:S01]  /*5800*/  MOV R6, UR37 ;  /* 0x0000002500067c02 */ /* 0x000fe20008000f00 */
[----:B------:R-:W-:Y:S01]  /*5810*/  UIADD3 UR60, -UR61, URZ, URZ ;  /* 0x0000003f3d3c7290 */ /* 0x000fe2000fffe13f */
[----:B------:R-:W-:Y:S01]  /*5820*/  MOV R8, UR36 ;  /* 0x0000002400087c02 */ /* 0x000fe20008000f00 */
[----:B------:R-:W-:Y:S01]  /*5830*/  UIADD3 UR8, -UR53, URZ, URZ ;  /* 0x0000003f35087290 */ /* 0x000fe2000fffe13f */
[----:B------:R-:W-:Y:S01]  /*5840*/  MOV R9, UR35 ;  /* 0x0000002300097c02 */ /* 0x000fe20008000f00 */
[----:B------:R-:W-:Y:S01]  /*5850*/  UMOV UR58, UR44 ;  /* 0x0000002c003a7c82 */ /* 0x000fe20008000000 */
[----:B------:R-:W-:Y:S01]  /*5860*/  MOV R36, UR32 ;  /* 0x0000002000247c02 */ /* 0x000fe20008000f00 */
[----:B------:R-:W-:Y:S01]  /*5870*/  UMOV UR50, UR44 ;  /* 0x0000002c00327c82 */ /* 0x000fe20008000000 */
[----:B------:R-:W-:Y:S01]  /*5880*/  R2UR UR32, R44 ;  /* 0x000000002c2072ca */ /* 0x000fe200000e0000 */
[----:B------:R-:W-:Y:S01]  /*5890*/  UMOV UR42, UR44 ;  /* 0x0000002c002a7c82 */ /* 0x000fe20008000000 */
[----:B------:R-:W-:Y:S01]  /*58a0*/  R2UR UR35, R43 ;  /* 0x000000002b2372ca */ /* 0x000fe200000e0000 */
[----:B------:R-:W-:Y:S01]  /*58b0*/  UMOV UR26, UR44 ;  /* 0x0000002c001a7c82 */ /* 0x000fe20008000000 */
[----:B------:R-:W-:Y:S01]  /*58c0*/  R2UR UR36, R42 ;  /* 0x000000002a2472ca */ /* 0x000fe200000e0000 */
[----:B------:R-:W-:Y:S01]  /*58d0*/  UIADD3 UR44, -UR45, URZ, URZ ;  /* 0x0000003f2d2c7290 */ /* 0x000fe2000fffe13f */
[----:B------:R-:W-:Y:S01]  /*58e0*/  R2UR UR37, R41 ;  /* 0x00000000292572ca */ /* 0x000fe200000e0000 */
[----:B------:R-:W-:Y:S01]  /*58f0*/  UIADD3 UR28, -UR29, URZ, URZ ;  /* 0x0000003f1d1c7290 */ /* 0x000fe2000fffe13f */
[----:B------:R-:W-:Y:S01]  /*5900*/  MOV R20, UR34 ;  /* 0x0000002200147c02 */ /* 0x000fe20008000f00 */
[----:B------:R-:W-:Y:S01]  /*5910*/  UIADD3 UR34, UR10, 0x20, URZ ;  /* 0x000000200a227890 */ /* 0x000fe2000fffe03f */
[----:B------:R-:W-:Y:S01]  /*5920*/  MOV R21, UR33 ;  /* 0x0000002100157c02 */ /* 0x000fe20008000f00 */
[----:B------:R-:W-:Y:S01]  /*5930*/  UIMAD UR60, UR15, UR60, UR47 ;  /* 0x0000003c0f3c72a4 */ /* 0x000fe2000f8e022f */
[----:B------:R-:W-:Y:S01]  /*5940*/  R2UR UR4, R7 ;  /* 0x00000000070472ca */ /* 0x000fe200000e0000 */
[----:B------:R-:W-:Y:S01]  /*5950*/  UIMAD UR52, UR15, UR8, UR46 ;  /* 0x000000080f3472a4 */ /* 0x000fe2000f8e022e */
[----:B------:R-:W0:Y:S01]  /*5960*/  LDC R7, c[0x0][0x3c8] ;  /* 0x0000f200ff077b82 */ /* 0x000e220000000800 */
[----:B------:R-:W-:Y:S01]  /*5970*/  UIADD3 UR8, -UR21, URZ, URZ ;  /* 0x0000003f15087290 */ /* 0x000fe2000fffe13f */
[----:B------:R-:W-:Y:S01]  /*5980*/  UMOV UR30, UR34 ;  /* 0x00000022001e7c82 */ /* 0x000fe20008000000 */
[----:B------:R-:W-:-:S02]  /*5990*/  UIMAD UR44, UR15, UR44, UR39 ;  /* 0x0000002c0f2c72a4 */ /* 0x000fc4000f8e0227 */
[----:B------:R1:W-:Y:S01]  /*59a0*/  UTMALDG.4D.IM2COL [UR32], [UR22], UR14 ;  /* 0x00000020160073b4 */ /* 0x0003e2000805800e */
[----:B------:R-:W-:Y:S02]  /*59b0*/  UIMAD UR28, UR15, UR28, UR38 ;  /* 0x0000001c0f1c72a4 */ /* 0x000fe4000f8e0226 */
[----:B------:R-:W-:Y:S02]  /*59c0*/  UIMAD UR60, UR60, UR7, UR5 ;  /* 0x000000073c3c72a4 */ /* 0x000fe4000f8e0205 */
[----:B------:R-:W-:Y:S01]  /*59d0*/  UIMAD UR6, UR15, UR6, UR11 ;  /* 0x000000060f0672a4 */ /* 0x000fe2000f8e020b */
[----:B------:R-:W-:Y:S01]  /*59e0*/  R2UR UR11, R28 ;  /* 0x000000001c0b72ca */ /* 0x000fe200000e0000 */
[----:B------:R-:W-:Y:S02]  /*59f0*/  UIMAD UR52, UR52, UR7, UR5 ;  /* 0x00000007343472a4 */ /* 0x000fe4000f8e0205 */
[----:B------:R-:W-:Y:S02]  /*5a00*/  UIMAD UR44, UR44, UR7, UR5 ;  /* 0x000000072c2c72a4 */ /* 0x000fe4000f8e0205 */
[----:B------:R-:W-:Y:S01]  /*5a10*/  UIMAD UR28, UR28, UR7, UR5 ;  /* 0x000000071c1c72a4 */ /* 0x000fe2000f8e0205 */
[----:B------:R-:W-:Y:S01]  /*5a20*/  UMOV UR57, UR9 ;  /* 0x0000000900397c82 */ /* 0x000fe20008000000 */
[----:B------:R-:W-:Y:S01]  /*5a30*/  UMOV UR49, UR9 ;  /* 0x0000000900317c82 */ /* 0x000fe20008000000 */
[----:B------:R-:W-:Y:S01]  /*5a40*/  UMOV UR41, UR9 ;  /* 0x0000000900297c82 */ /* 0x000fe20008000000 */
[----:B------:R-:W-:Y:S01]  /*5a50*/  UMOV UR25, UR9 ;  /* 0x0000000900197c82 */ /* 0x000fe20008000000 */
[----:B------:R-:W-:Y:S01]  /*5a60*/  UMOV UR17, UR9 ;  /* 0x0000000900117c82 */ /* 0x000fe20008000000 */
[----:B------:R-:W-:Y:S01]  /*5a70*/  UMOV UR18, UR30 ;  /* 0x0000001e00127c82 */ /* 0x000fe20008000000 */
[----:B------:R-:W-:Y:S01]  /*5a80*/  ULDC.64 UR54, c[0x0][0x198] ;  /* 0x0000660000367ab9 */ /* 0x000fe20000000a00 */
[----:B-1----:R-:W-:Y:S01]  /*5a90*/  R2UR UR37, R6 ;  /* 0x00000000062572ca */ /* 0x002fe200000e0000 */
[----:B------:R-:W-:Y:S01]  /*5aa0*/  VIADD R6, R15, 0x1 ;  /* 0x000000010f067836 */ /* 0x000fe20000000000 */
[----:B------:R-:W-:Y:S01]  /*5ab0*/  R2UR UR36, R8 ;  /* 0x00000000082472ca */ /* 0x000fe200000e0000 */
[----:B------:R-:W-:Y:S01]  /*5ac0*/  @P2 IMAD.MOV R6, RZ, RZ, R15 ;  /* 0x000000ffff062224 */ /* 0x000fe200078e020f */
[----:B------:R-:W-:-:S02]  /*5ad0*/  R2UR UR35, R9 ;  /* 0x00000000092372ca */ /* 0x000fc400000e0000 */
[----:B------:R-:W-:Y:S02]  /*5ae0*/  R2UR UR34, R20 ;  /* 0x00000000142272ca */ /* 0x000fe400000e0000 */
[----:B------:R-:W-:Y:S02]  /*5af0*/  R2UR UR33, R21 ;  /* 0x00000000152172ca */ /* 0x000fe400000e0000 */
[----:B------:R-:W-:Y:S02]  /*5b00*/  R2UR UR32, R36 ;  /* 0x00000000242072ca */ /* 0x000fe400000e0000 */
[----:B0-----:R-:W-:-:S11]  /*5b10*/  ISETP.NE.AND P3, PT, R6, R7, PT ;  /* 0x000000070600720c */ /* 0x001fd60003f65270 */
[----:B------:R0:W-:Y:S01]  /*5b20*/  UTMALDG.4D.IM2COL [UR32], [UR22], UR14 ;  /* 0x00000020160073b4 */ /* 0x0001e2000805800e */
[----:B------:R1:W-:Y:S01]  /*5b30*/  UTMALDG.4D.IM2COL [UR56], [UR22], UR14 ;  /* 0x00000038160073b4 */ /* 0x0003e2000805800e */
[----:B------:R2:W-:Y:S01]  /*5b40*/  UTMALDG.4D.IM2COL [UR48], [UR22], UR14 ;  /* 0x00000030160073b4 */ /* 0x0005e2000805800e */
[----:B0-----:R-:W-:Y:S01]  /*5b50*/  R2UR UR34, R39 ;  /* 0x00000000272272ca */ /* 0x001fe200000e0000 */
[----:B------:R-:W-:Y:S01]  /*5b60*/  UIMAD UR36, UR6, UR7, UR5 ;  /* 0x00000007062472a4 */ /* 0x000fe2000f8e0205 */
[----:B------:R-:W-:Y:S01]  /*5b70*/  R2UR UR37, R37 ;  /* 0x00000000252572ca */ /* 0x000fe200000e0000 */
[----:B------:R0:W-:Y:S01]  /*5b80*/  UTMALDG.4D.IM2COL [UR40], [UR22], UR14 ;  /* 0x00000028160073b4 */ /* 0x0001e2000805800e */
[----:B------:R-:W-:Y:S01]  /*5b90*/  R2UR UR35, R38 ;  /* 0x00000000262372ca */ /* 0x000fe200000e0000 */
[----:B------:R-:W-:Y:S01]  /*5ba0*/  UMOV UR33, UR9 ;  /* 0x0000000900217c82 */ /* 0x000fe20008000000 */
[----:B------:R-:W-:Y:S01]  /*5bb0*/  R2UR UR32, R40 ;  /* 0x00000000282072ca */ /* 0x000fe200000e0000 */
[----:B------:R-:W-:Y:S01]  /*5bc0*/  UMOV UR6, 0x0 ;  /* 0x0000000000067882 */ /* 0x000fe20000000000 */
[----:B-1----:R-:W-:Y:S01]  /*5bd0*/  R2UR UR60, R15 ;  /* 0x000000000f3c72ca */ /* 0x002fe200000e0000 */
[----:B------:R-:W-:Y:S01]  /*5be0*/  UIADD3 UR56, UR4, 0x1c000, URZ ;  /* 0x0001c00004387890 */ /* 0x000fe2000fffe03f */
[----:B------:R-:W-:Y:S01]  /*5bf0*/  R2UR UR61, R10 ;  /* 0x000000000a3d72ca */ /* 0x000fe200000e0000 */
[----:B------:R1:W-:Y:S01]  /*5c00*/  UTMALDG.4D.IM2COL [UR24], [UR22], UR14 ;  /* 0x00000018160073b4 */ /* 0x0003e2000805800e */
[----:B------:R-:W-:Y:S01]  /*5c10*/  R2UR UR59, R11 ;  /* 0x000000000b3b72ca */ /* 0x000fe200000e0000 */
[----:B------:R-:W-:Y:S01]  /*5c20*/  UIMAD UR8, UR15, UR8, UR34 ;  /* 0x000000080f0872a4 */ /* 0x000fe2000f8e0222 */
[----:B------:R-:W-:Y:S01]  /*5c30*/  R2UR UR15, R23 ;  /* 0x00000000170f72ca */ /* 0x000fe200000e0000 */
[----:B------:R-:W-:Y:S01]  /*5c40*/  UMOV UR58, UR10 ;  /* 0x0000000a003a7c82 */ /* 0x000fe20008000000 */
[----:B------:R-:W-:Y:S01]  /*5c50*/  UMOV UR34, UR30 ;  /* 0x0000001e00227c82 */ /* 0x000fe20008000000 */
[----:B------:R-:W-:Y:S01]  /*5c60*/  UIMAD UR20, UR8, UR7, UR5 ;  /* 0x00000007081472a4 */ /* 0x000fe2000f8e0205 */
[----:B------:R-:W-:Y:S01]  /*5c70*/  MOV R38, UR33 ;  /* 0x0000002100267c02 */ /* 0x000fe20008000f00 */
[----:B------:R3:W-:Y:S01]  /*5c80*/  UTMALDG.4D.IM2COL [UR32], [UR22], UR14 ;  /* 0x00000020160073b4 */ /* 0x0007e2000805800e */
[----:B------:R-:W-:Y:S01]  /*5c90*/  UIADD3 UR8, UR4, 0x1c800, URZ ;  /* 0x0001c80004087890 */ /* 0x000fe2000fffe03f */
[----:B------:R-:W-:Y:S01]  /*5ca0*/  MOV R15, UR49 ;  /* 0x00000031000f7c02 */ /* 0x000fe20008000f00 */
[----:B--2---:R-:W-:Y:S01]  /*5cb0*/  UIADD3 UR48, UR4, 0x1e000, URZ ;  /* 0x0001e00004307890 */ /* 0x004fe2000fffe03f */
[----:B------:R-:W-:Y:S01]  /*5cc0*/  UMOV UR5, 0x30000 ;  /* 0x0003000000057882 */ /* 0x000fe20000000000 */
[----:B------:R-:W-:Y:S01]  /*5cd0*/  UMOV UR7, 0x10000000 ;  /* 0x1000000000077882 */ /* 0x000fe20000000000 */
[----:B------:R-:W-:Y:S01]  /*5ce0*/  UMOV UR12, UR60 ;  /* 0x0000003c000c7c82 */ /* 0x000fe20008000000 */
[----:B------:R2:W-:Y:S01]  /*5cf0*/  UTMALDG.4D.IM2COL [UR16], [UR22], UR14 ;  /* 0x00000010160073b4 */ /* 0x0005e2000805800e */
[----:B------:R-:W-:Y:S01]  /*5d00*/  UMOV UR13, UR61 ;  /* 0x0000003d000d7c82 */ /* 0x000fe20008000000 */
[----:B------:R-:W-:Y:S01]  /*5d10*/  UMOV UR52, UR60 ;  /* 0x0000003c00347c82 */ /* 0x000fe20008000000 */
[----:B------:R-:W-:Y:S01]  /*5d20*/  UMOV UR53, UR61 ;  /* 0x0000003d00357c82 */ /* 0x000fe20008000000 */
[----:B------:R-:W-:Y:S01]  /*5d30*/  MOV R9, UR52 ;  /* 0x0000003400097c02 */ /* 0x000fe20008000f00 */
[----:B------:R-:W-:Y:S01]  /*5d40*/  UMOV UR50, UR10 ;  /* 0x0000000a00327c82 */ /* 0x000fe20008000000 */
[----:B------:R-:W-:Y:S01]  /*5d50*/  MOV R8, UR53 ;  /* 0x0000003500087c02 */ /* 0x000fe20008000f00 */
[----:B0-----:R-:W-:Y:S01]  /*5d60*/  UIADD3 UR40, UR4, 0x1dc00, URZ ;  /* 0x0001dc0004287890 */ /* 0x001fe2000fffe03f */
[----:B-1----:R-:W-:Y:S01]  /*5d70*/  R2UR UR27, R27 ;  /* 0x000000001b1b72ca */ /* 0x002fe200000e0000 */
[----:B------:R-:W-:Y:S01]  /*5d80*/  UIADD3 UR24, UR4, 0x1d000, URZ ;  /* 0x0001d00004187890 */ /* 0x000fe2000fffe03f */
[----:B------:R-:W-:Y:S01]  /*5d90*/  UMOV UR28, UR60 ;  /* 0x0000003c001c7c82 */ /* 0x000fe20008000000 */
[----:B------:R-:W-:Y:S01]  /*5da0*/  UMOV UR29, UR61 ;  /* 0x0000003d001d7c82 */ /* 0x000fe20008000000 */
[----:B------:R-:W-:Y:S01]  /*5db0*/  UMOV UR26, UR10 ;  /* 0x0000000a001a7c82 */ /* 0x000fe20008000000 */
[----:B------:R-:W-:Y:S01]  /*5dc0*/  UMOV UR44, UR60 ;  /* 0x0000003c002c7c82 */ /* 0x000fe20008000000 */
[----:B------:R-:W-:Y:S01]  /*5dd0*/  UMOV UR45, UR61 ;  /* 0x0000003d002d7c82 */ /* 0x000fe20008000000 */
[----:B---3--:R-:W-:Y:S01]  /*5de0*/  UIADD3 UR32, UR4, 0x1f800, URZ ;  /* 0x0001f80004207890 */ /* 0x008fe2000fffe03f */
[----:B------:R-:W-:Y:S01]  /*5df0*/  UMOV UR36, UR60 ;  /* 0x0000003c00247c82 */ /* 0x000fe20008000000 */
[----:B------:R-:W-:Y:S01]  /*5e00*/  UMOV UR37, UR61 ;  /* 0x0000003d00257c82 */ /* 0x000fe20008000000 */
[----:B------:R-:W-:-:S03]  /*5e10*/  UMOV UR34, UR10 ;  /* 0x0000000a00227c82 */ /* 0x000fc60008000000 */
[----:B------:R-:W-:Y:S01]  /*5e20*/  UMOV UR51, UR27 ;  /* 0x0000001b00337c82 */ /* 0x000fe20008000000 */
[----:B------:R-:W-:Y:S01]  /*5e30*/  MOV R39, UR32 ;  /* 0x0000002000277c02 */ /* 0x000fe20008000f00 */
[----:B------:R-:W-:Y:S01]  /*5e40*/  UIADD3 UR32, UR4, 0x1f000, URZ ;  /* 0x0001f00004207890 */ /* 0x000fe2000fffe03f */
[----:B--2---:R-:W-:Y:S01]  /*5e50*/  R2UR UR19, R26 ;  /* 0x000000001a1372ca */ /* 0x004fe200000e0000 */
[----:B------:R-:W-:Y:S01]  /*5e60*/  UIADD3 UR22, UP0, UR54, 0x1f0, URZ ;  /* 0x000001f036167890 */ /* 0x000fe2000ff1e03f */
[----:B------:R-:W-:Y:S01]  /*5e70*/  MOV R18, UR51 ;  /* 0x0000003300127c02 */ /* 0x000fe20008000f00 */
[----:B------:R-:W-:Y:S01]  /*5e80*/  UIADD3 UR16, UR4, 0x1d800, URZ ;  /* 0x0001d80004107890 */ /* 0x000fe2000fffe03f */
[----:B------:R-:W-:Y:S01]  /*5e90*/  R2UR UR14, R24 ;  /* 0x00000000180e72ca */ /* 0x000fe200000e0000 */
[----:B------:R-:W-:Y:S01]  /*5ea0*/  UIADD3.X UR23, URZ, UR55, URZ, UP0, !UPT ;  /* 0x000000373f177290 */ /* 0x000fe200087fe43f */
[----:B------:R-:W-:Y:S01]  /*5eb0*/  MOV R20, UR37 ;  /* 0x0000002500147c02 */ /* 0x000fe20008000f00 */
[----:B------:R-:W-:Y:S01]  /*5ec0*/  UMOV UR20, UR60 ;  /* 0x0000003c00147c82 */ /* 0x000fe20008000000 */
[----:B------:R-:W-:Y:S01]  /*5ed0*/  UMOV UR21, UR61 ;  /* 0x0000003d00157c82 */ /* 0x000fe20008000000 */
[----:B------:R-:W-:Y:S01]  /*5ee0*/  UMOV UR18, UR10 ;  /* 0x0000000a00127c82 */ /* 0x000fe20008000000 */
[----:B------:R-:W-:Y:S01]  /*5ef0*/  UMOV UR51, UR31 ;  /* 0x0000001f00337c82 */ /* 0x000fe20008000000 */
[----:B------:R-:W-:Y:S01]  /*5f00*/  MOV R21, UR36 ;  /* 0x0000002400157c02 */ /* 0x000fe20008000f00 */
[----:B------:R-:W-:Y:S01]  /*5f10*/  UMOV UR35, UR51 ;  /* 0x0000003300237c82 */ /* 0x000fe20008000000 */
[----:B------:R-:W-:Y:S01]  /*5f20*/  MOV R37, UR34 ;  /* 0x0000002200257c02 */ /* 0x000fe20008000f00 */
[----:B------:R0:W-:Y:S01]  /*5f30*/  UTMALDG.4D.MULTICAST [UR56], [UR22], UR5, desc[UR6] ;  /* 0x00000638160073b4 */ /* 0x0001e20008019805 */
[----:B------:R-:W-:Y:S01]  /*5f40*/  MOV R42, UR35 ;  /* 0x00000023002a7c02 */ /* 0x000fe20008000f00 */
[----:B------:R-:W-:Y:S01]  /*5f50*/  UMOV UR43, UR19 ;  /* 0x00000013002b7c82 */ /* 0x000fe20008000000 */
[----:B------:R-:W-:Y:S01]  /*5f60*/  R2UR UR35, R22 ;  /* 0x00000000162372ca */ /* 0x000fe200000e0000 */
[----:B------:R-:W-:Y:S01]  /*5f70*/  UMOV UR42, UR30 ;  /* 0x0000001e002a7c82 */ /* 0x000fe20008000000 */
[----:B------:R-:W-:-:S02]  /*5f80*/  MOV R40, UR37 ;  /* 0x0000002500287c02 */ /* 0x000fc40008000f00 */
[----:B------:R-:W-:Y:S01]  /*5f90*/  MOV R41, UR36 ;  /* 0x0000002400297c02 */ /* 0x000fe20008000f00 */
[----:B------:R1:W-:Y:S01]  /*5fa0*/  UTMALDG.4D.MULTICAST [UR8], [UR22], UR5, desc[UR6] ;  /* 0x00000608160073b4 */ /* 0x0003e20008019805 */
[----:B------:R2:W-:Y:S07]  /*5fb0*/  UTMALDG.4D.MULTICAST [UR24], [UR22], UR5, desc[UR6] ;  /* 0x00000618160073b4 */ /* 0x0005ee0008019805 */
[----:B------:R-:W-:Y:S01]  /*5fc0*/  MOV R36, UR35 ;  /* 0x0000002300247c02 */ /* 0x000fe20008000f00 */
[----:B------:R-:W-:Y:S01]  /*5fd0*/  UMOV UR35, UR15 ;  /* 0x0000000f00237c82 */ /* 0x000fe20008000000 */
[----:B------:R3:W-:Y:S01]  /*5fe0*/  UTMALDG.4D.MULTICAST [UR16], [UR22], UR5, desc[UR6] ;  /* 0x00000610160073b4 */ /* 0x0007e20008019805 */
[----:B0-----:R-:W-:Y:S01]  /*5ff0*/  UIADD3 UR56, UR4, 0x1c400, URZ ;  /* 0x0001c40004387890 */ /* 0x001fe2000fffe03f */
[----:B------:R-:W-:Y:S01]  /*6000*/  UMOV UR58, UR30 ;  /* 0x0000001e003a7c82 */ /* 0x000fe20008000000 */
[----:B------:R0:W-:Y:S01]  /*6010*/  UTMALDG.4D.MULTICAST [UR48], [UR22], UR5, desc[UR6] ;  /* 0x00000630160073b4 */ /* 0x0001e20008019805 */
[----:B-1----:R-:W-:Y:S01]  /*6020*/  UMOV UR8, UR10 ;  /* 0x0000000a00087c82 */ /* 0x002fe20008000000 */
[----:B--2---:R-:W-:Y:S01]  /*6030*/  UMOV UR27, UR14 ;  /* 0x0000000e001b7c82 */ /* 0x004fe20008000000 */
[----:B------:R-:W-:Y:S01]  /*6040*/  UIADD3 UR24, UR4, 0x1ec00, URZ ;  /* 0x0001ec0004187890 */ /* 0x000fe2000fffe03f */
[----:B------:R-:W-:Y:S01]  /*6050*/  UMOV UR26, UR30 ;  /* 0x0000001e001a7c82 */ /* 0x000fe20008000000 */
[----:B---3--:R-:W-:Y:S01]  /*6060*/  UMOV UR16, UR10 ;  /* 0x0000000a00107c82 */ /* 0x008fe20008000000 */
[----:B------:R-:W-:Y:S01]  /*6070*/  UMOV UR10, UR30 ;  /* 0x0000001e000a7c82 */ /* 0x000fe20008000000 */
[----:B------:R-:W-:Y:S01]  /*6080*/  UMOV UR34, UR16 ;  /* 0x0000001000227c82 */ /* 0x000fe20008000000 */
[----:B------:R-:W-:Y:S01]  /*6090*/  UIADD3 UR16, UR4, 0x1f400, URZ ;  /* 0x0001f40004107890 */ /* 0x000fe2000fffe03f */
[----:B------:R-:W-:Y:S01]  /*60a0*/  UMOV UR19, UR15 ;  /* 0x0000000f00137c82 */ /* 0x000fe20008000000 */
[----:B------:R-:W-:Y:S01]  /*60b0*/  UMOV UR18, UR30 ;  /* 0x0000001e00127c82 */ /* 0x000fe20008000000 */
[----:B0-----:R-:W-:Y:S01]  /*60c0*/  R2UR UR53, R8 ;  /* 0x00000000083572ca */ /* 0x001fe200000e0000 */
[----:B------:R-:W-:Y:S01]  /*60d0*/  UIADD3 UR48, UR4, 0x1e800, URZ ;  /* 0x0001e80004307890 */ /* 0x000fe2000fffe03f */
[----:B------:R-:W-:Y:S01]  /*60e0*/  R2UR UR52, R9 ;  /* 0x00000000093472ca */ /* 0x000fe200000e0000 */
[----:B------:R-:W-:Y:S01]  /*60f0*/  UMOV UR50, UR8 ;  /* 0x0000000800327c82 */ /* 0x000fe20008000000 */
[----:B------:R-:W-:Y:S01]  /*6100*/  R2UR UR51, R18 ;  /* 0x00000000123372ca */ /* 0x000fe200000e0000 */
[----:B------:R-:W-:-:S08]  /*6110*/  UIADD3 UR8, UR4, 0x1cc00, URZ ;  /* 0x0001cc0004087890 */ /* 0x000fd0000fffe03f */
[----:B------:R-:W-:Y:S01]  /*6120*/  MOV R7, UR53 ;  /* 0x0000003500077c02 */ /* 0x000fe20008000f00 */
[----:B------:R-:W-:Y:S01]  /*6130*/  UMOV UR53, UR61 ;  /* 0x0000003d00357c82 */ /* 0x000fe20008000000 */
[----:B------:R-:W-:Y:S01]  /*6140*/  MOV R8, UR52 ;  /* 0x0000003400087c02 */ /* 0x000fe20008000f00 */
[----:B------:R-:W-:Y:S01]  /*6150*/  UMOV UR52, UR60 ;  /* 0x0000003c00347c82 */ /* 0x000fe20008000000 */
[----:B------:R-:W-:Y:S01]  /*6160*/  MOV R9, UR51 ;  /* 0x0000003300097c02 */ /* 0x000fe20008000f00 */
[----:B------:R-:W-:Y:S02]  /*6170*/  UMOV UR51, UR14 ;  /* 0x0000000e00337c82 */ /* 0x000fe40008000000 */
[----:B------:R0:W-:Y:S01]  /*6180*/  UTMALDG.4D.MULTICAST [UR48], [UR22], UR5, desc[UR6] ;  /* 0x00000630160073b4 */ /* 0x0001e20008019805 */
[----:B------:R1:W-:Y:S01]  /*6190*/  UTMALDG.4D.MULTICAST [UR32], [UR22], UR5, desc[UR6] ;  /* 0x00000620160073b4 */ /* 0x0003e20008019805 */
[----:B0-----:R-:W-:Y:S01]  /*61a0*/  R2UR UR53, R7 ;  /* 0x00000000073572ca */ /* 0x001fe200000e0000 */
[----:B------:R-:W-:Y:S01]  /*61b0*/  UIADD3 UR48, UR4, 0x1d400, URZ ;  /* 0x0001d40004307890 */ /* 0x000fe2000fffe03f */
[----:B------:R-:W-:Y:S01]  /*61c0*/  R2UR UR52, R8 ;  /* 0x00000000083472ca */ /* 0x000fe200000e0000 */
[----:B------:R-:W-:Y:S01]  /*61d0*/  UMOV UR50, UR30 ;  /* 0x0000001e00327c82 */ /* 0x000fe20008000000 */
[----:B------:R-:W-:Y:S01]  /*61e0*/  R2UR UR51, R9 ;  /* 0x00000000093372ca */ /* 0x000fe200000e0000 */
[----:B------:R-:W-:Y:S01]  /*61f0*/  VIADD R7, R10, 0x1 ;  /* 0x000000010a077836 */ /* 0x000fe20000000000 */
[----:B------:R-:W-:Y:S01]  /*6200*/  R2UR UR49, R15 ;  /* 0x000000000f3172ca */ /* 0x000fe200000e0000 */
[----:B------:R-:W-:Y:S01]  /*6210*/  @P3 IMAD.MOV R7, RZ, RZ, R10 ;  /* 0x000000ffff073224 */ /* 0x000fe200078e020a */
[----:B-1----:R-:W-:-:S02]  /*6220*/  R2UR UR37, R20 ;  /* 0x00000000142572ca */ /* 0x002fc400000e0000 */
[----:B------:R-:W-:Y:S01]  /*6230*/  R2UR UR36, R21 ;  /* 0x00000000152472ca */ /* 0x000fe200000e0000 */
[----:B------:R-:W-:Y:S01]  /*6240*/  IMAD.MOV.U32 R10, RZ, RZ, R7 ;  /* 0x000000ffff0a7224 */ /* 0x000fe200078e0007 */
[----:B------:R-:W-:Y:S02]  /*6250*/  R2UR UR35, R36 ;  /* 0x00000000242372ca */ /* 0x000fe400000e0000 */
[----:B------:R-:W-:Y:S02]  /*6260*/  R2UR UR34, R37 ;  /* 0x00000000252272ca */ /* 0x000fe400000e0000 */
[----:B------:R-:W-:Y:S02]  /*6270*/  R2UR UR33, R38 ;  /* 0x00000000262172ca */ /* 0x000fe400000e0000 */
[----:B------:R-:W-:Y:S02]  /*6280*/  R2UR UR32, R39 ;  /* 0x00000000272072ca */ /* 0x000fe400000e0000 */
[----:B------:R-:W-:-:S02]  /*6290*/  SEL R8, RZ, 0x1, P4 ;  /* 0x00000001ff087807 */ /* 0x000fc40002000000 */
[----:B------:R-:W-:Y:S02]  /*62a0*/  SEL R15, R6, RZ, P3 ;  /* 0x000000ff060f7207 */ /* 0x000fe40001800000 */
[----:B------:R-:W-:Y:S01]  /*62b0*/  LOP3.LUT R5, R5, R8, RZ, 0x3c, !PT ;  /* 0x0000000805057212 */ /* 0x000fe200078e3cff */
[----:B------:R-:W-:-:S06]  /*62c0*/  UMOV UR14, UR35 ;  /* 0x00000023000e7c82 */ /* 0x000fcc0008000000 */
[----:B------:R0:W-:Y:S01]  /*62d0*/  UTMALDG.4D.MULTICAST [UR32], [UR22], UR5, desc[UR6] ;  /* 0x00000620160073b4 */ /* 0x0001e20008019805 */
[----:B------:R-:W-:Y:S01]  /*62e0*/  UTMALDG.4D.MULTICAST [UR56], [UR22], UR5, desc[UR6] ;  /* 0x00000638160073b4 */ /* 0x000fe20008019805 */
[----:B------:R1:W-:Y:S01]  /*62f0*/  UTMALDG.4D.MULTICAST [UR8], [UR22], UR5, desc[UR6] ;  /* 0x00000608160073b4 */ /* 0x0003e20008019805 */
[----:B------:R2:W-:Y:S01]  /*6300*/  UTMALDG.4D.MULTICAST [UR48], [UR22], UR5, desc[UR6] ;  /* 0x00000630160073b4 */ /* 0x0005e20008019805 */
[----:B0-----:R-:W-:Y:S01]  /*6310*/  R2UR UR37, R40 ;  /* 0x00000000282572ca */ /* 0x001fe200000e0000 */
[----:B------:R-:W-:Y:S01]  /*6320*/  UIADD3 UR32, UR4, 0x1e400, URZ ;  /* 0x0001e40004207890 */ /* 0x000fe2000fffe03f */
[----:B------:R-:W-:Y:S01]  /*6330*/  R2UR UR36, R41 ;  /* 0x00000000292472ca */ /* 0x000fe200000e0000 */
[----:B------:R-:W-:Y:S01]  /*6340*/  UMOV UR33, UR9 ;  /* 0x0000000900217c82 */ /* 0x000fe20008000000 */
[----:B------:R-:W-:Y:S01]  /*6350*/  R2UR UR35, R42 ;  /* 0x000000002a2372ca */ /* 0x000fe200000e0000 */
[----:B------:R-:W-:Y:S01]  /*6360*/  UMOV UR34, UR30 ;  /* 0x0000001e00227c82 */ /* 0x000fe20008000000 */
[----:B------:R2:W-:Y:S01]  /*6370*/  UTMALDG.4D.MULTICAST [UR40], [UR22], UR5, desc[UR6] ;  /* 0x00000628160073b4 */ /* 0x0005e20008019805 */
[----:B-1----:R-:W-:-:S10]  /*6380*/  UIADD3 UR8, UR4, 0x1fc00, URZ ;  /* 0x0001fc0004087890 */ /* 0x002fd4000fffe03f */
[----:B------:R2:W-:Y:S01]  /*6390*/  UTMALDG.4D.MULTICAST [UR32], [UR22], UR5, desc[UR6] ;  /* 0x00000620160073b4 */ /* 0x0005e20008019805 */
[----:B------:R-:W-:Y:S01]  /*63a0*/  UMOV UR11, UR14 ;  /* 0x0000000e000b7c82 */ /* 0x000fe20008000000 */
[----:B------:R2:W-:Y:S01]  /*63b0*/  UTMALDG.4D.MULTICAST [UR24], [UR22], UR5, desc[UR6] ;  /* 0x00000618160073b4 */ /* 0x0005e20008019805 */
[----:B------:R2:W-:Y:S01]  /*63c0*/  UTMALDG.4D.MULTICAST [UR16], [UR22], UR5, desc[UR6] ;  /* 0x00000610160073b4 */ /* 0x0005e20008019805 */
[----:B------:R2:W-:Y:S02]  /*63d0*/  UTMALDG.4D.MULTICAST [UR8], [UR22], UR5, desc[UR6] ;  /* 0x00000608160073b4 */ /* 0x0005e40008019805 */
[----:B--2---:R-:W-:Y:S05]  /*63e0*/  @P5 BRA `(.L_x_93) ;  /* 0xffffffdc00685947 */ /* 0x004fea000383ffff */
.L_x_89:
[----:B------:R-:W-:Y:S05]  /*63f0*/  BSYNC B0 ;  /* 0x0000000000007941 */ /* 0x000fea0003800000 */
.L_x_88:
[----:B------:R-:W-:Y:S01]  /*6400*/  ISETP.GE.U32.AND P0, PT, R3, 0x7, PT ;  /* 0x000000070300780c */ /* 0x000fe20003f06070 */
[----:B---3--:R-:W-:-:S12]  /*6410*/  IMAD.MOV.U32 R2, RZ, RZ, 0x1 ;  /* 0x00000001ff027424 */ /* 0x008fd800078e00ff */
[----:B------:R-:W-:Y:S05]  /*6420*/  @!P0 BRA `(.L_x_94) ;  /* 0x00000000001c8947 */ /* 0x000fea0003800000 */
[----:B------:R-:W-:-:S04]  /*6430*/  IMAD.WIDE.U32 R6, R3, 0x24924925, RZ ;  /* 0x2492492503067825 */ /* 0x000fc800078e00ff */
[----:B------:R-:W-:-:S05]  /*6440*/  IMAD.IADD R5, R3, 0x1, -R7 ;  /* 0x0000000103057824 */ /* 0x000fca00078e0a07 */
[----:B------:R-:W-:-:S04]  /*6450*/  LEA.HI R5, R5, R7, RZ, 0x1f ;  /* 0x0000000705057211 */ /* 0x000fc800078ff8ff */
[----:B------:R-:W-:-:S04]  /*6460*/  SHF.R.U32.HI R5, RZ, 0x2, R5 ;  /* 0x00000002ff057819 */ /* 0x000fc80000011605 */
[----:B------:R-:W-:-:S04]  /*6470*/  LOP3.LUT R5, R5, 0x1, RZ, 0xc0, !PT ;  /* 0x0000000105057812 */ /* 0x000fc800078ec0ff */
[----:B------:R-:W-:-:S04]  /*6480*/  ISETP.NE.U32.AND P0, PT, R5, 0x1, PT ;  /* 0x000000010500780c */ /* 0x000fc80003f05070 */
[----:B------:R-:W-:-:S09]  /*6490*/  SEL R2, RZ, 0x1, !P0 ;  /* 0x00000001ff027807 */ /* 0x000fd20004000000 */
.L_x_94:
[----:B------:R-:W-:Y:S05]  /*64a0*/  WARPSYNC.ALL ;  /* 0x0000000000007948 */ /* 0x000fea0003800000 */
[----:B------:R-:W-:-:S13]  /*64b0*/  ELECT P0, URZ, PT ;  /* 0x00000000003f782f */ /* 0x000fda0003800000 */
[----:B------:R-:W-:Y:S05]  /*64c0*/  @!P0 EXIT ;  /* 0x000000000000894d */ /* 0x000fea0003800000 */
[----:B------:R-:W-:-:S04]  /*64d0*/  LOP3.LUT R4, R4, 0x2, RZ, 0xfc, !PT ;  /* 0x0000000204047812 */ /* 0x000fc800078efcff */
[----:B------:R-:W-:-:S13]  /*64e0*/  ISETP.NE.AND P0, PT, R4, 0x3, PT ;  /* 0x000000030400780c */ /* 0x000fda0003f05270 */
[----:B------:R-:W-:Y:S05]  /*64f0*/  @!P0 BRA `(.L_x_95) ;  /* 0x0000000000048947 */ /* 0x000fea0003800000 */
[----:B------:R-:W-:Y:S01]  /*6500*/  BPT.TRAP 0x1 ;  /* 0x000000040000795c */ /* 0x000fe20000300000 */
.L_x_95:
[----:B------:R-:W-:-:S04]  /*6510*/  IMAD.WIDE.U32 R4, R3, 0x24924925, RZ ;  /* 0x2492492503047825 */ /* 0x000fc800078e00ff */
[----:B------:R-:W-:-:S05]  /*6520*/  IMAD.IADD R4, R3, 0x1, -R5 ;  /* 0x0000000103047824 */ /* 0x000fca00078e0a05 */
[----:B------:R-:W-:Y:S02]  /*6530*/  LEA.HI R4, R4, R5, RZ, 0x1f ;  /* 0x0000000504047211 */ /* 0x000fe400078ff8ff */
[----:B------:R-:W-:Y:S02]  /*6540*/  MOV R5, 0x400 ;  /* 0x0000040000057802 */ /* 0x000fe40000000f00 */
[----:B------:R-:W-:Y:S02]  /*6550*/  SHF.R.U32.HI R4, RZ, 0x2, R4 ;  /* 0x00000002ff047819 */ /* 0x000fe40000011604 */
[----:B------:R-:W-:Y:S02]  /*6560*/  LEA R0, R0, R5, 0x18 ;  /* 0x0000000500007211 */ /* 0x000fe400078ec0ff */
[----:B------:R-:W-:Y:S01]  /*6570*/  SHF.L.U32 R5, R2, 0x1f, RZ ;  /* 0x0000001f02057819 */ /* 0x000fe200000006ff */
[----:B------:R-:W-:Y:S02]  /*6580*/  IMAD R3, R4, -0x7, R3 ;  /* 0xfffffff904037824 */ /* 0x000fe400078e0203 */
[----:B------:R-:W-:-:S04]  /*6590*/  VIADD R0, R0, 0x38038 ;  /* 0x0003803800007836 */ /* 0x000fc80000000000 */
[----:B------:R-:W-:-:S07]  /*65a0*/  IMAD R4, R3, 0x8, R0 ;  /* 0x0000000803047824 */ /* 0x000fce00078e0200 */
.L_x_96:
[----:B0-----:R0:W1:Y:S02]  /*65b0*/  SYNCS.PHASECHK.TRANS64.TRYWAIT P0, [R4+URZ], R5 ;  /* 0x00000005040075a7 */ /* 0x001064000800017f */
[----:B-1----:R-:W-:Y:S05]  /*65c0*/  @!P0 NANOSLEEP.SYNCS 0x989680 ;  /* 0x009896800000895d */ /* 0x002fea0003900000 */
[----:B------:R-:W1:Y:S02]  /*65d0*/  @!P0 SYNCS.PHASECHK.TRANS64 P0, [R4+URZ], R5 ;  /* 0x00000005040085a7 */ /* 0x000e64000800007f */
[----:B-1----:R-:W-:Y:S05]  /*65e0*/  @!P0 BRA `(.L_x_96) ;  /* 0xfffffffc00f08947 */ /* 0x002fea000383ffff */
[----:B------:R-:W-:-:S05]  /*65f0*/  VIADD R3, R3, 0x1 ;  /* 0x0000000103037836 */ /* 0x000fca0000000000 */
[----:B------:R-:W-:-:S04]  /*6600*/  ISETP.NE.AND P0, PT, R3, 0x7, PT ;  /* 0x000000070300780c */ /* 0x000fc80003f05270 */
[----:B0-----:R-:W-:Y:S02]  /*6610*/  SEL R5, RZ, 0x1, P0 ;  /* 0x00000001ff057807 */ /* 0x001fe40000000000 */
[----:B------:R-:W-:Y:S02]  /*6620*/  SEL R3, R3, RZ, P0 ;  /* 0x000000ff03037207 */ /* 0x000fe40000000000 */
[----:B------:R-:W-:-:S03]  /*6630*/  LOP3.LUT R7, R2, R5, RZ, 0x3c, !PT ;  /* 0x0000000502077212 */ /* 0x000fc600078e3cff */
[----:B------:R-:W-:Y:S01]  /*6640*/  IMAD R2, R3, 0x8, R0 ;  /* 0x0000000803027824 */ /* 0x000fe200078e0200 */
[----:B------:R-:W-:-:S07]  /*6650*/  SHF.L.U32 R5, R7, 0x1f, RZ ;  /* 0x0000001f07057819 */ /* 0x000fce00000006ff */
.L_x_97:
        /* <DEDUP_REMOVED lines=11> */
.L_x_98:
        /* <DEDUP_REMOVED lines=11> */
.L_x_99:
        /* <DEDUP_REMOVED lines=11> */
.L_x_100:
        /* <DEDUP_REMOVED lines=11> */
.L_x_101:
        /* <DEDUP_REMOVED lines=11> */
.L_x_102:
[----:B0-----:R0:W1:Y:S02]  /*69d0*/  SYNCS.PHASECHK.TRANS64.TRYWAIT P0, [R3+URZ], R0 ;  /* 0x00000000030075a7 */ /* 0x001064000800017f */
[----:B-1----:R-:W-:Y:S05]  /*69e0*/  @!P0 NANOSLEEP.SYNCS 0x989680 ;  /* 0x009896800000895d */ /* 0x002fea0003900000 */
[----:B------:R-:W1:Y:S02]  /*69f0*/  @!P0 SYNCS.PHASECHK.TRANS64 P0, [R3+URZ], R0 ;  /* 0x00000000030085a7 */ /* 0x000e64000800007f */
[----:B-1----:R-:W-:Y:S05]  /*6a00*/  @P0 EXIT ;  /* 0x000000000000094d */ /* 0x002fea0003800000 */
[----:B------:R-:W-:Y:S05]  /*6a10*/  BRA `(.L_x_102) ;  /* 0xfffffffc00ec7947 */ /* 0x000fea000383ffff */
.L_x_103:
[----:B------:R-:W-:-:S00]  /*6a20*/  BRA `(.L_x_103) ;  /* 0xfffffffc00fc7947 */ /* 0x000fc0000383ffff */
[----:B------:R-:W-:-:S00]  /*6a30*/  NOP ;  /* 0x0000000000007918 */ /* 0x000fc00000000000 */
        /* <DEDUP_REMOVED lines=12> */
.L_x_104:


//--------------------- .nv.shared._ZN7cutlass13device_kernelINS_4conv6kernel13ConvUniversalINS1_16ConvProblemShapeILNS1_8OperatorE0ELi2EEENS1_10collective14CollectiveConvINS1_46MainloopSm90TmaGmmaWarpSpecializedImplicitGemmILS5_0ELi7ELi2EN4cute5tupleIJNSA_1CILi2EEENSC_ILi1EEESE_EEENS1_36KernelImplicitTmaWarpSpecializedSm90ELi1EEENSB_IJNSC_ILi64EEESI_NSB_IJSI_EEEEEENS_10tfloat32_tESL_NSA_8TiledMMAINSA_8MMA_AtomIJNSA_4SM904GMMA29MMA_64x64x8_F32TF32TF32_SS_TNILNSP_7ScaleInE1ELSR_1EEEEEENSA_6LayoutINSB_IJSE_SE_SE_EEENSB_IJNSC_ILi0EEESW_SW_EEEEENSB_IJNSA_10UnderscoreESZ_SZ_EEEEENS7_6detail26Sm90ImplicitGemmTileTraitsINSA_20SM90_TMA_LOAD_IM2COLENSA_14ComposedLayoutINSA_7SwizzleILi3ELi4ELi3EEENSA_18smem_ptr_flag_bitsILi32EEENSU_INSB_IJNSB_IJNSC_ILi8EEES1A_EEENSB_IJNSC_ILi32EEESD_EEENSB_IJSE_NSC_ILi7EEEEEEEEENSB_IJNSB_IJS1C_NSC_ILi512EEEEEENSB_IJSE_NSC_ILi256EEEEEENSB_IJSW_NSC_ILi4096EEEEEEEEEEEEEvEENS13_INSA_23SM90_TMA_LOAD_MULTICASTES1P_vEEEENS_8epilogue10collective6detail29Sm90TmaWarpSpecializedAdapterINS1V_15DefaultEpilogueISL_NSB_IJNSB_IJlllEEESE_SW_EEES20_NS1U_6thread17LinearCombinationISL_Li1EffLNS21_9ScaleType4KindE0ELNS_15FloatRoundStyleE2ESL_EENS_4gemm15EpilogueDefaultEEEEEvvEEEEvNT_6ParamsE --------------------------
	.section	.nv.shared._ZN7cutlass13device_kernelINS_4conv6kernel13ConvUniversalINS1_16ConvProblemShapeILNS1_8OperatorE0ELi2EEENS1_10collective14CollectiveConvINS1_46MainloopSm90TmaGmmaWarpSpecializedImplicitGemmILS5_0ELi7ELi2EN4cute5tupleIJNSA_1CILi2EEENSC_ILi1EEESE_EEENS1_36KernelImplicitTmaWarpSpecializedSm90ELi1EEENSB_IJNSC_ILi64EEESI_NSB_IJSI_EEEEEENS_10tfloat32_tESL_NSA_8TiledMMAINSA_8MMA_AtomIJNSA_4SM904GMMA29MMA_64x64x8_F32TF32TF32_SS_TNILNSP_7ScaleInE1ELSR_1EEEEEENSA_6LayoutINSB_IJSE_SE_SE_EEENSB_IJNSC_ILi0EEESW_SW_EEEEENSB_IJNSA_10UnderscoreESZ_SZ_EEEEENS7_6detail26Sm90ImplicitGemmTileTraitsINSA_20SM90_TMA_LOAD_IM2COLENSA_14ComposedLayoutINSA_7SwizzleILi3ELi4ELi3EEENSA_18smem_ptr_flag_bitsILi32EEENSU_INSB_IJNSB_IJNSC_ILi8EEES1A_EEENSB_IJNSC_ILi32EEESD_EEENSB_IJSE_NSC_ILi7EEEEEEEEENSB_IJNSB_IJS1C_NSC_ILi512EEEEEENSB_IJSE_NSC_ILi256EEEEEENSB_IJSW_NSC_ILi4096EEEEEEEEEEEEEvEENS13_INSA_23SM90_TMA_LOAD_MULTICASTES1P_vEEEENS_8epilogue10collective6detail29Sm90TmaWarpSpecializedAdapterINS1V_15DefaultEpilogueISL_NSB_IJNSB_IJlllEEESE_SW_EEES20_NS1U_6thread17LinearCombinationISL_Li1EffLNS21_9ScaleType4KindE0ELNS_15FloatRoundStyleE2ESL_EENS_4gemm15EpilogueDefaultEEEEEvvEEEEvNT_6ParamsE,"aw",@nobits
	.sectionflags	@""
	.align	16
	.zero		1024


//--------------------- .nv.shared.reserved.0     --------------------------
	.section	.nv.shared.reserved.0,"aw",@nobits
	.weak		__nv_reservedSMEM_offset_0_alias
	.size		__nv_reservedSMEM_offset_0_alias, 0, 0
	.other		__nv_reservedSMEM_offset_0_alias,@"STO_CUDA_RESERVED_SHARED STV_DEFAULT"
__nv_reservedSMEM_offset_0_alias:
	.zero		0


//--------------------- .nv.global                --------------------------
	.section	.nv.global,"aw",@nobits
.nv.global:
	.type		_ZN39_INTERNAL_c8cdbd85_4_k_cu_b29b18a3_27494cute1_E,@object
	.size		_ZN39_INTERNAL_c8cdbd85_4_k_cu_b29b18a3_27494cute1_E,(_ZN39_INTERNAL_c8cdbd85_4_k_cu_b29b18a3_27494cuda3std3__45__cpo6cbeginE - _ZN39_INTERNAL_c8cdbd85_4_k_cu_b29b18a3_27494cute1_E)
_ZN39_INTERNAL_c8cdbd85_4_k_cu_b29b18a3_27494cute1_E:
	.zero		1
	.type		_ZN39_INTERNAL_c8cdbd85_4_k_cu_b29b18a3_27494cuda3std3__45__cpo6cbeginE,@object
	.size		_ZN39_INTERNAL_c8cdbd85_4_k_cu_b29b18a3_27494cuda3std3__45__cpo6cbeginE,(_ZN39_INTERNAL_c8cdbd85_4_k_cu_b29b18a3_27494cuda3std3__48in_placeE - _ZN39_INTERNAL_c8cdbd85_4_k_cu_b29b18a3_27494cuda3std3__45__cpo6cbeginE)
_ZN39_INTERNAL_c8cdbd85_4_k_cu_b29b18a3_27494cuda3std3__45__cpo6cbeginE:
	.zero		1
	.type		_ZN39_INTERNAL_c8cdbd85_4_k_cu_b29b18a3_27494cuda3std3__48in_placeE,@object
	.size		_ZN39_INTERNAL_c8cdbd85_4_k_cu_b29b18a3_27494cuda3std3__48in_placeE,(_ZN39_INTERNAL_c8cdbd85_4_k_cu_b29b18a3_27494cuda3std6ranges3__45__cpo9iter_moveE - _ZN39_INTERNAL_c8cdbd85_4_k_cu_b29b18a3_27494cuda3std3__48in_placeE)
_ZN39_INTERNAL_c8cdbd85_4_k_cu_b29b18a3_27494cuda3std3__48in_placeE:
	.zero		1
	.type		_ZN39_INTERNAL_c8cdbd85_4_k_cu_b29b18a3_27494cuda3std6ranges3__45__cpo9iter_moveE,@object
	.size		_ZN39_INTERNAL_c8cdbd85_4_k_cu_b29b18a3_27494cuda3std6ranges3__45__cpo9iter_moveE,(_ZN39_INTERNAL_c8cdbd85_4_k_cu_b29b18a3_27494cuda3std3__45__cpo5beginE - _ZN39_INTERNAL_c8cdbd85_4_k_cu_b29b18a3_27494cuda3std6ranges3__45__cpo9iter_moveE)
_ZN39_INTERNAL_c8cdbd85_4_k_cu_b29b18a3_27494cuda3std6ranges3__45__cpo9iter_moveE:
	.zero		1
	.type		_ZN39_INTERNAL_c8cdbd85_4_k_cu_b29b18a3_27494cuda3std3__45__cpo5beginE,@object
	.size		_ZN39_INTERNAL_c8cdbd85_4_k_cu_b29b18a3_27494cuda3std3__45__cpo5beginE,(_ZN39_INTERNAL_c8cdbd85_4_k_cu_b29b18a3_27494cuda3std3__441_GLOBAL__N__c8cdbd85_4_k_cu_b29b18a3_27496ignoreE - _ZN39_INTERNAL_c8cdbd85_4_k_cu_b29b18a3_27494cuda3std3__45__cpo5beginE)
_ZN39_INTERNAL_c8cdbd85_4_k_cu_b29b18a3_27494cuda3std3__45__cpo5beginE:
	.zero		1
	.type		_ZN39_INTERNAL_c8cdbd85_4_k_cu_b29b18a3_27494cuda3std3__441_GLOBAL__N__c8cdbd85_4_k_cu_b29b18a3_27496ignoreE,@object
	.size		_ZN39_INTERNAL_c8cdbd85_4_k_cu_b29b18a3_27494cuda3std3__441_GLOBAL__N__c8cdbd85_4_k_cu_b29b18a3_27496ignoreE,(_ZN39_INTERNAL_c8cdbd85_4_k_cu_b29b18a3_27494cute7productE - _ZN39_INTERNAL_c8cdbd85_4_k_cu_b29b18a3_27494cuda3std3__441_GLOBAL__N__c8cdbd85_4_k_cu_b29b18a3_27496ignoreE)
_ZN39_INTERNAL_c8cdbd85_4_k_cu_b29b18a3_27494cuda3std3__441_GLOBAL__N__c8cdbd85_4_k_cu_b29b18a3_27496ignoreE:
	.zero		1
	.type		_ZN39_INTERNAL_c8cdbd85_4_k_cu_b29b18a3_27494cute7productE,@object
	.size		_ZN39_INTERNAL_c8cdbd85_4_k_cu_b29b18a3_27494cute7productE,(_ZN39_INTERNAL_c8cdbd85_4_k_cu_b29b18a3_27494cuda3std3__45__cpo3endE - _ZN39_INTERNAL_c8cdbd85_4_k_cu_b29b18a3_27494cute7productE)
_ZN39_INTERNAL_c8cdbd85_4_k_cu_b29b18a3_27494cute7productE:
	.zero		1
	.type		_ZN39_INTERNAL_c8cdbd85_4_k_cu_b29b18a3_27494cuda3std3__45__cpo3endE,@object
	.size		_ZN39_INTERNAL_c8cdbd85_4_k_cu_b29b18a3_27494cuda3std3__45__cpo3endE,(_ZN39_INTERNAL_c8cdbd85_4_k_cu_b29b18a3_27494cuda3std3__419piecewise_constructE - _ZN39_INTERNAL_c8cdbd85_4_k_cu_b29b18a3_27494cuda3std3__45__cpo3endE)
_ZN39_INTERNAL_c8cdbd85_4_k_cu_b29b18a3_27494cuda3std3__45__cpo3endE:
	.zero		1
	.type		_ZN39_INTERNAL_c8cdbd85_4_k_cu_b29b18a3_27494cuda3std3__419piecewise_constructE,@object
	.size		_ZN39_INTERNAL_c8cdbd85_4_k_cu_b29b18a3_27494cuda3std3__419piecewise_constructE,(_ZN39_INTERNAL_c8cdbd85_4_k_cu_b29b18a3_27494cuda3std3__45__cpo4cendE - _ZN39_INTERNAL_c8cdbd85_4_k_cu_b29b18a3_27494cuda3std3__419piecewise_constructE)
_ZN39_INTERNAL_c8cdbd85_4_k_cu_b29b18a3_27494cuda3std3__419piecewise_constructE:
	.zero		1
	.type		_ZN39_INTERNAL_c8cdbd85_4_k_cu_b29b18a3_27494cuda3std3__45__cpo4cendE,@object
	.size		_ZN39_INTERNAL_c8cdbd85_4_k_cu_b29b18a3_27494cuda3std3__45__cpo4cendE,(_ZN39_INTERNAL_c8cdbd85_4_k_cu_b29b18a3_27494cuda3std6ranges3__45__cpo4swapE - _ZN39_INTERNAL_c8cdbd85_4_k_cu_b29b18a3_27494cuda3std3__45__cpo4cendE)
_ZN39_INTERNAL_c8cdbd85_4_k_cu_b29b18a3_27494cuda3std3__45__cpo4cendE:
	.zero		1
	.type		_ZN39_INTERNAL_c8cdbd85_4_k_cu_b29b18a3_27494cuda3std6ranges3__45__cpo4swapE,@object
	.size		_ZN39_INTERNAL_c8cdbd85_4_k_cu_b29b18a3_27494cuda3std6ranges3__45__cpo4swapE,(.L_7 - _ZN39_INTERNAL_c8cdbd85_4_k_cu_b29b18a3_27494cuda3std6ranges3__45__cpo4swapE)
_ZN39_INTERNAL_c8cdbd85_4_k_cu_b29b18a3_27494cuda3std6ranges3__45__cpo4swapE:
	.zero		1
.L_7:


//--------------------- .nv.constant0._ZN7cutlass13device_kernelINS_4conv6kernel13ConvUniversalINS1_16ConvProblemShapeILNS1_8OperatorE0ELi2EEENS1_10collective14CollectiveConvINS1_46MainloopSm90TmaGmmaWarpSpecializedImplicitGemmILS5_0ELi7ELi2EN4cute5tupleIJNSA_1CILi2EEENSC_ILi1EEESE_EEENS1_36KernelImplicitTmaWarpSpecializedSm90ELi1EEENSB_IJNSC_ILi64EEESI_NSB_IJSI_EEEEEENS_10tfloat32_tESL_NSA_8TiledMMAINSA_8MMA_AtomIJNSA_4SM904GMMA29MMA_64x64x8_F32TF32TF32_SS_TNILNSP_7ScaleInE1ELSR_1EEEEEENSA_6LayoutINSB_IJSE_SE_SE_EEENSB_IJNSC_ILi0EEESW_SW_EEEEENSB_IJNSA_10UnderscoreESZ_SZ_EEEEENS7_6detail26Sm90ImplicitGemmTileTraitsINSA_20SM90_TMA_LOAD_IM2COLENSA_14ComposedLayoutINSA_7SwizzleILi3ELi4ELi3EEENSA_18smem_ptr_flag_bitsILi32EEENSU_INSB_IJNSB_IJNSC_ILi8EEES1A_EEENSB_IJNSC_ILi32EEESD_EEENSB_IJSE_NSC_ILi7EEEEEEEEENSB_IJNSB_IJS1C_NSC_ILi512EEEEEENSB_IJSE_NSC_ILi256EEEEEENSB_IJSW_NSC_ILi4096EEEEEEEEEEEEEvEENS13_INSA_23SM90_TMA_LOAD_MULTICASTES1P_vEEEENS_8epilogue10collective6detail29Sm90TmaWarpSpecializedAdapterINS1V_15DefaultEpilogueISL_NSB_IJNSB_IJlllEEESE_SW_EEES20_NS1U_6thread17LinearCombinationISL_Li1EffLNS21_9ScaleType4KindE0ELNS_15FloatRoundStyleE2ESL_EENS_4gemm15EpilogueDefaultEEEEEvvEEEEvNT_6ParamsE --------------------------
	.section	.nv.constant0._ZN7cutlass13device_kernelINS_4conv6kernel13ConvUniversalINS1_16ConvProblemShapeILNS1_8OperatorE0ELi2EEENS1_10collective14CollectiveConvINS1_46MainloopSm90TmaGmmaWarpSpecializedImplicitGemmILS5_0ELi7ELi2EN4cute5tupleIJNSA_1CILi2EEENSC_ILi1EEESE_EEENS1_36KernelImplicitTmaWarpSpecializedSm90ELi1EEENSB_IJNSC_ILi64EEESI_NSB_IJSI_EEEEEENS_10tfloat32_tESL_NSA_8TiledMMAINSA_8MMA_AtomIJNSA_4SM904GMMA29MMA_64x64x8_F32TF32TF32_SS_TNILNSP_7ScaleInE1ELSR_1EEEEEENSA_6LayoutINSB_IJSE_SE_SE_EEENSB_IJNSC_ILi0EEESW_SW_EEEEENSB_IJNSA_10UnderscoreESZ_SZ_EEEEENS7_6detail26Sm90ImplicitGemmTileTraitsINSA_20SM90_TMA_LOAD_IM2COLENSA_14ComposedLayoutINSA_7SwizzleILi3ELi4ELi3EEENSA_18smem_ptr_flag_bitsILi32EEENSU_INSB_IJNSB_IJNSC_ILi8EEES1A_EEENSB_IJNSC_ILi32EEESD_EEENSB_IJSE_NSC_ILi7EEEEEEEEENSB_IJNSB_IJS1C_NSC_ILi512EEEEEENSB_IJSE_NSC_ILi256EEEEEENSB_IJSW_NSC_ILi4096EEEEEEEEEEEEEvEENS13_INSA_23SM90_TMA_LOAD_MULTICASTES1P_vEEEENS_8epilogue10collective6detail29Sm90TmaWarpSpecializedAdapterINS1V_15DefaultEpilogueISL_NSB_IJNSB_IJlllEEESE_SW_EEES20_NS1U_6thread17LinearCombinationISL_Li1EffLNS21_9ScaleType4KindE0ELNS_15FloatRoundStyleE2ESL_EENS_4gemm15EpilogueDefaultEEEEEvvEEEEvNT_6ParamsE,"a",@progbits
	.sectionflags	@""
	.align	4
.nv.constant0._ZN7cutlass13device_kernelINS_4conv6kernel13ConvUniversalINS1_16ConvProblemShapeILNS1_8OperatorE0ELi2EEENS1_10collective14CollectiveConvINS1_46MainloopSm90TmaGmmaWarpSpecializedImplicitGemmILS5_0ELi7ELi2EN4cute5tupleIJNSA_1CILi2EEENSC_ILi1EEESE_EEENS1_36KernelImplicitTmaWarpSpecializedSm90ELi1EEENSB_IJNSC_ILi64EEESI_NSB_IJSI_EEEEEENS_10tfloat32_tESL_NSA_8TiledMMAINSA_8MMA_AtomIJNSA_4SM904GMMA29MMA_64x64x8_F32TF32TF32_SS_TNILNSP_7ScaleInE1ELSR_1EEEEEENSA_6LayoutINSB_IJSE_SE_SE_EEENSB_IJNSC_ILi0EEESW_SW_EEEEENSB_IJNSA_10UnderscoreESZ_SZ_EEEEENS7_6detail26Sm90ImplicitGemmTileTraitsINSA_20SM90_TMA_LOAD_IM2COLENSA_14ComposedLayoutINSA_7SwizzleILi3ELi4ELi3EEENSA_18smem_ptr_flag_bitsILi32EEENSU_INSB_IJNSB_IJNSC_ILi8EEES1A_EEENSB_IJNSC_ILi32EEESD_EEENSB_IJSE_NSC_ILi7EEEEEEEEENSB_IJNSB_IJS1C_NSC_ILi512EEEEEENSB_IJSE_NSC_ILi256EEEEEENSB_IJSW_NSC_ILi4096EEEEEEEEEEEEEvEENS13_INSA_23SM90_TMA_LOAD_MULTICASTES1P_vEEEENS_8epilogue10collective6detail29Sm90TmaWarpSpecializedAdapterINS1V_15DefaultEpilogueISL_NSB_IJNSB_IJlllEEESE_SW_EEES20_NS1U_6thread17LinearCombinationISL_Li1EffLNS21_9ScaleType4KindE0ELNS_15FloatRoundStyleE2ESL_EENS_4gemm15EpilogueDefaultEEEEEvvEEEEvNT_6ParamsE:
	.zero		1536


//--------------------- SYMBOLS --------------------------

	.type		.nv.reservedSmem.offset0,@object
	.size		.nv.reservedSmem.offset0,0x4
